//
// Generated by NVIDIA NVVM Compiler
//
// Compiler Build ID: CL-36424714
// Cuda compilation tools, release 13.0, V13.0.88
// Based on NVVM 20.0.0
//

.version 9.0
.target sm_100
.address_size 64

	// .globl	_Z21betweennessCentralityiiPiS_S_
.global .align 4 .u32 MAX_DEGREE = 4;

.visible .entry _Z21betweennessCentralityiiPiS_S_(
	.param .u32 _Z21betweennessCentralityiiPiS_S__param_0,
	.param .u32 _Z21betweennessCentralityiiPiS_S__param_1,
	.param .u64 .ptr .align 1 _Z21betweennessCentralityiiPiS_S__param_2,
	.param .u64 .ptr .align 1 _Z21betweennessCentralityiiPiS_S__param_3,
	.param .u64 .ptr .align 1 _Z21betweennessCentralityiiPiS_S__param_4
)
{
	.local .align 16 .b8 	__local_depot0[32];
	.reg .b64 	%SP;
	.reg .b64 	%SPL;
	.reg .pred 	%p<57>;
	.reg .b32 	%r<267>;
	.reg .b64 	%rd<128>;

	mov.u64 	%SPL, __local_depot0;
	ld.param.u32 	%r104, [_Z21betweennessCentralityiiPiS_S__param_1];
	ld.param.u64 	%rd40, [_Z21betweennessCentralityiiPiS_S__param_2];
	ld.param.u64 	%rd41, [_Z21betweennessCentralityiiPiS_S__param_3];
	ld.param.u64 	%rd42, [_Z21betweennessCentralityiiPiS_S__param_4];
	cvta.to.global.u64 	%rd1, %rd41;
	cvta.to.global.u64 	%rd2, %rd40;
	cvta.to.global.u64 	%rd3, %rd42;
	add.u64 	%rd4, %SPL, 0;
	mov.u32 	%r105, %ntid.x;
	mov.u32 	%r106, %ctaid.x;
	mov.u32 	%r107, %tid.x;
	mov.u32 	%r108, %ntid.y;
	mov.u32 	%r109, %tid.y;
	mad.lo.s32 	%r110, %r108, %r106, %r109;
	mov.u32 	%r111, %nctaid.x;
	mad.lo.s32 	%r112, %r110, %r111, %r106;
	mad.lo.s32 	%r1, %r112, %r105, %r107;
	shl.b32 	%r2, %r1, 9;
	mul.wide.s32 	%rd44, %r2, 4;
	add.s64 	%rd5, %rd3, %rd44;
	mov.b32 	%r113, -1;
	st.global.u32 	[%rd5+256], %r113;
	st.global.u32 	[%rd5+260], %r113;
	st.global.u32 	[%rd5+264], %r113;
	st.global.u32 	[%rd5+268], %r113;
	st.global.u32 	[%rd5+512], %r113;
	st.global.u32 	[%rd5+516], %r113;
	st.global.u32 	[%rd5+520], %r113;
	st.global.u32 	[%rd5+524], %r113;
	st.global.u32 	[%rd5+768], %r113;
	st.global.u32 	[%rd5+772], %r113;
	st.global.u32 	[%rd5+776], %r113;
	st.global.u32 	[%rd5+780], %r113;
	st.global.u32 	[%rd5+1024], %r113;
	st.global.u32 	[%rd5+1028], %r113;
	st.global.u32 	[%rd5+1032], %r113;
	st.global.u32 	[%rd5+1036], %r113;
	st.global.u32 	[%rd5+1280], %r113;
	st.global.u32 	[%rd5+1284], %r113;
	st.global.u32 	[%rd5+1288], %r113;
	st.global.u32 	[%rd5+1292], %r113;
	st.global.u32 	[%rd5+1536], %r113;
	st.global.u32 	[%rd5+1540], %r113;
	st.global.u32 	[%rd5+1544], %r113;
	st.global.u32 	[%rd5+1548], %r113;
	st.global.u32 	[%rd5+1792], %r113;
	st.global.u32 	[%rd5+1796], %r113;
	st.global.u32 	[%rd5+1800], %r113;
	st.global.u32 	[%rd5+1804], %r113;
	st.global.u32 	[%rd5+2048], %r113;
	st.global.u32 	[%rd5+2052], %r113;
	st.global.u32 	[%rd5+2056], %r113;
	st.global.u32 	[%rd5+2060], %r113;
	st.global.u32 	[%rd5+2304], %r113;
	st.global.u32 	[%rd5+2308], %r113;
	st.global.u32 	[%rd5+2312], %r113;
	st.global.u32 	[%rd5+2316], %r113;
	st.global.u32 	[%rd5+2560], %r113;
	st.global.u32 	[%rd5+2564], %r113;
	st.global.u32 	[%rd5+2568], %r113;
	st.global.u32 	[%rd5+2572], %r113;
	st.global.u32 	[%rd5+2816], %r113;
	st.global.u32 	[%rd5+2820], %r113;
	st.global.u32 	[%rd5+2824], %r113;
	st.global.u32 	[%rd5+2828], %r113;
	st.global.u32 	[%rd5+3072], %r113;
	st.global.u32 	[%rd5+3076], %r113;
	st.global.u32 	[%rd5+3080], %r113;
	st.global.u32 	[%rd5+3084], %r113;
	st.global.u32 	[%rd5+3328], %r113;
	st.global.u32 	[%rd5+3332], %r113;
	st.global.u32 	[%rd5+3336], %r113;
	st.global.u32 	[%rd5+3340], %r113;
	st.global.u32 	[%rd5+3584], %r113;
	st.global.u32 	[%rd5+3588], %r113;
	st.global.u32 	[%rd5+3592], %r113;
	st.global.u32 	[%rd5+3596], %r113;
	st.global.u32 	[%rd5+3840], %r113;
	st.global.u32 	[%rd5+3844], %r113;
	st.global.u32 	[%rd5+3848], %r113;
	st.global.u32 	[%rd5+3852], %r113;
	st.global.u32 	[%rd5+4096], %r113;
	st.global.u32 	[%rd5+4100], %r113;
	st.global.u32 	[%rd5+4104], %r113;
	st.global.u32 	[%rd5+4108], %r113;
	st.global.u32 	[%rd5+4352], %r113;
	st.global.u32 	[%rd5+4356], %r113;
	st.global.u32 	[%rd5+4360], %r113;
	st.global.u32 	[%rd5+4364], %r113;
	st.global.u32 	[%rd5+4608], %r113;
	st.global.u32 	[%rd5+4612], %r113;
	st.global.u32 	[%rd5+4616], %r113;
	st.global.u32 	[%rd5+4620], %r113;
	st.global.u32 	[%rd5+4864], %r113;
	st.global.u32 	[%rd5+4868], %r113;
	st.global.u32 	[%rd5+4872], %r113;
	st.global.u32 	[%rd5+4876], %r113;
	st.global.u32 	[%rd5+5120], %r113;
	st.global.u32 	[%rd5+5124], %r113;
	st.global.u32 	[%rd5+5128], %r113;
	st.global.u32 	[%rd5+5132], %r113;
	st.global.u32 	[%rd5+5376], %r113;
	st.global.u32 	[%rd5+5380], %r113;
	st.global.u32 	[%rd5+5384], %r113;
	st.global.u32 	[%rd5+5388], %r113;
	st.global.u32 	[%rd5+5632], %r113;
	st.global.u32 	[%rd5+5636], %r113;
	st.global.u32 	[%rd5+5640], %r113;
	st.global.u32 	[%rd5+5644], %r113;
	st.global.u32 	[%rd5+5888], %r113;
	st.global.u32 	[%rd5+5892], %r113;
	st.global.u32 	[%rd5+5896], %r113;
	st.global.u32 	[%rd5+5900], %r113;
	st.global.u32 	[%rd5+6144], %r113;
	st.global.u32 	[%rd5+6148], %r113;
	st.global.u32 	[%rd5+6152], %r113;
	st.global.u32 	[%rd5+6156], %r113;
	st.global.u32 	[%rd5+6400], %r113;
	st.global.u32 	[%rd5+6404], %r113;
	st.global.u32 	[%rd5+6408], %r113;
	st.global.u32 	[%rd5+6412], %r113;
	st.global.u32 	[%rd5+6656], %r113;
	st.global.u32 	[%rd5+6660], %r113;
	st.global.u32 	[%rd5+6664], %r113;
	st.global.u32 	[%rd5+6668], %r113;
	st.global.u32 	[%rd5+6912], %r113;
	st.global.u32 	[%rd5+6916], %r113;
	st.global.u32 	[%rd5+6920], %r113;
	st.global.u32 	[%rd5+6924], %r113;
	st.global.u32 	[%rd5+7168], %r113;
	st.global.u32 	[%rd5+7172], %r113;
	st.global.u32 	[%rd5+7176], %r113;
	st.global.u32 	[%rd5+7180], %r113;
	st.global.u32 	[%rd5+7424], %r113;
	st.global.u32 	[%rd5+7428], %r113;
	st.global.u32 	[%rd5+7432], %r113;
	st.global.u32 	[%rd5+7436], %r113;
	st.global.u32 	[%rd5+7680], %r113;
	st.global.u32 	[%rd5+7684], %r113;
	st.global.u32 	[%rd5+7688], %r113;
	st.global.u32 	[%rd5+7692], %r113;
	st.global.u32 	[%rd5+7936], %r113;
	st.global.u32 	[%rd5+7940], %r113;
	st.global.u32 	[%rd5+7944], %r113;
	st.global.u32 	[%rd5+7948], %r113;
	st.global.u32 	[%rd5+8192], %r113;
	st.global.u32 	[%rd5+8196], %r113;
	st.global.u32 	[%rd5+8200], %r113;
	st.global.u32 	[%rd5+8204], %r113;
	st.global.u32 	[%rd5+8448], %r113;
	st.global.u32 	[%rd5+8452], %r113;
	st.global.u32 	[%rd5+8456], %r113;
	st.global.u32 	[%rd5+8460], %r113;
	st.global.u32 	[%rd5+8704], %r113;
	st.global.u32 	[%rd5+8708], %r113;
	st.global.u32 	[%rd5+8712], %r113;
	st.global.u32 	[%rd5+8716], %r113;
	st.global.u32 	[%rd5+8960], %r113;
	st.global.u32 	[%rd5+8964], %r113;
	st.global.u32 	[%rd5+8968], %r113;
	st.global.u32 	[%rd5+8972], %r113;
	st.global.u32 	[%rd5+9216], %r113;
	st.global.u32 	[%rd5+9220], %r113;
	st.global.u32 	[%rd5+9224], %r113;
	st.global.u32 	[%rd5+9228], %r113;
	st.global.u32 	[%rd5+9472], %r113;
	st.global.u32 	[%rd5+9476], %r113;
	st.global.u32 	[%rd5+9480], %r113;
	st.global.u32 	[%rd5+9484], %r113;
	st.global.u32 	[%rd5+9728], %r113;
	st.global.u32 	[%rd5+9732], %r113;
	st.global.u32 	[%rd5+9736], %r113;
	st.global.u32 	[%rd5+9740], %r113;
	st.global.u32 	[%rd5+9984], %r113;
	st.global.u32 	[%rd5+9988], %r113;
	st.global.u32 	[%rd5+9992], %r113;
	st.global.u32 	[%rd5+9996], %r113;
	st.global.u32 	[%rd5+10240], %r113;
	st.global.u32 	[%rd5+10244], %r113;
	st.global.u32 	[%rd5+10248], %r113;
	st.global.u32 	[%rd5+10252], %r113;
	st.global.u32 	[%rd5+10496], %r113;
	st.global.u32 	[%rd5+10500], %r113;
	st.global.u32 	[%rd5+10504], %r113;
	st.global.u32 	[%rd5+10508], %r113;
	st.global.u32 	[%rd5+10752], %r113;
	st.global.u32 	[%rd5+10756], %r113;
	st.global.u32 	[%rd5+10760], %r113;
	st.global.u32 	[%rd5+10764], %r113;
	st.global.u32 	[%rd5+11008], %r113;
	st.global.u32 	[%rd5+11012], %r113;
	st.global.u32 	[%rd5+11016], %r113;
	st.global.u32 	[%rd5+11020], %r113;
	st.global.u32 	[%rd5+11264], %r113;
	st.global.u32 	[%rd5+11268], %r113;
	st.global.u32 	[%rd5+11272], %r113;
	st.global.u32 	[%rd5+11276], %r113;
	st.global.u32 	[%rd5+11520], %r113;
	st.global.u32 	[%rd5+11524], %r113;
	st.global.u32 	[%rd5+11528], %r113;
	st.global.u32 	[%rd5+11532], %r113;
	st.global.u32 	[%rd5+11776], %r113;
	st.global.u32 	[%rd5+11780], %r113;
	st.global.u32 	[%rd5+11784], %r113;
	st.global.u32 	[%rd5+11788], %r113;
	st.global.u32 	[%rd5+12032], %r113;
	st.global.u32 	[%rd5+12036], %r113;
	st.global.u32 	[%rd5+12040], %r113;
	st.global.u32 	[%rd5+12044], %r113;
	st.global.u32 	[%rd5+12288], %r113;
	st.global.u32 	[%rd5+12292], %r113;
	st.global.u32 	[%rd5+12296], %r113;
	st.global.u32 	[%rd5+12300], %r113;
	st.global.u32 	[%rd5+12544], %r113;
	st.global.u32 	[%rd5+12548], %r113;
	st.global.u32 	[%rd5+12552], %r113;
	st.global.u32 	[%rd5+12556], %r113;
	st.global.u32 	[%rd5+12800], %r113;
	st.global.u32 	[%rd5+12804], %r113;
	st.global.u32 	[%rd5+12808], %r113;
	st.global.u32 	[%rd5+12812], %r113;
	st.global.u32 	[%rd5+13056], %r113;
	st.global.u32 	[%rd5+13060], %r113;
	st.global.u32 	[%rd5+13064], %r113;
	st.global.u32 	[%rd5+13068], %r113;
	st.global.u32 	[%rd5+13312], %r113;
	st.global.u32 	[%rd5+13316], %r113;
	st.global.u32 	[%rd5+13320], %r113;
	st.global.u32 	[%rd5+13324], %r113;
	st.global.u32 	[%rd5+13568], %r113;
	st.global.u32 	[%rd5+13572], %r113;
	st.global.u32 	[%rd5+13576], %r113;
	st.global.u32 	[%rd5+13580], %r113;
	st.global.u32 	[%rd5+13824], %r113;
	st.global.u32 	[%rd5+13828], %r113;
	st.global.u32 	[%rd5+13832], %r113;
	st.global.u32 	[%rd5+13836], %r113;
	st.global.u32 	[%rd5+14080], %r113;
	st.global.u32 	[%rd5+14084], %r113;
	st.global.u32 	[%rd5+14088], %r113;
	st.global.u32 	[%rd5+14092], %r113;
	st.global.u32 	[%rd5+14336], %r113;
	st.global.u32 	[%rd5+14340], %r113;
	st.global.u32 	[%rd5+14344], %r113;
	st.global.u32 	[%rd5+14348], %r113;
	st.global.u32 	[%rd5+14592], %r113;
	st.global.u32 	[%rd5+14596], %r113;
	st.global.u32 	[%rd5+14600], %r113;
	st.global.u32 	[%rd5+14604], %r113;
	st.global.u32 	[%rd5+14848], %r113;
	st.global.u32 	[%rd5+14852], %r113;
	st.global.u32 	[%rd5+14856], %r113;
	st.global.u32 	[%rd5+14860], %r113;
	st.global.u32 	[%rd5+15104], %r113;
	st.global.u32 	[%rd5+15108], %r113;
	st.global.u32 	[%rd5+15112], %r113;
	st.global.u32 	[%rd5+15116], %r113;
	st.global.u32 	[%rd5+15360], %r113;
	st.global.u32 	[%rd5+15364], %r113;
	st.global.u32 	[%rd5+15368], %r113;
	st.global.u32 	[%rd5+15372], %r113;
	st.global.u32 	[%rd5+15616], %r113;
	st.global.u32 	[%rd5+15620], %r113;
	st.global.u32 	[%rd5+15624], %r113;
	st.global.u32 	[%rd5+15628], %r113;
	st.global.u32 	[%rd5+15872], %r113;
	st.global.u32 	[%rd5+15876], %r113;
	st.global.u32 	[%rd5+15880], %r113;
	st.global.u32 	[%rd5+15884], %r113;
	st.global.u32 	[%rd5+16128], %r113;
	st.global.u32 	[%rd5+16132], %r113;
	st.global.u32 	[%rd5+16136], %r113;
	st.global.u32 	[%rd5+16140], %r113;
	st.global.u32 	[%rd5+16384], %r113;
	st.global.u32 	[%rd5+16388], %r113;
	st.global.u32 	[%rd5+16392], %r113;
	st.global.u32 	[%rd5+16396], %r113;
	mul.wide.s32 	%rd45, %r1, 4;
	add.s64 	%rd46, %rd5, %rd45;
	mov.b32 	%r114, 1;
	st.global.u32 	[%rd46+1280], %r114;
	st.global.u32 	[%rd5+1536], %r113;
	st.global.u32 	[%rd5+1540], %r113;
	st.global.u32 	[%rd5+1544], %r113;
	st.global.u32 	[%rd5+1548], %r113;
	st.global.u32 	[%rd5+1552], %r113;
	st.global.u32 	[%rd5+1556], %r113;
	st.global.u32 	[%rd5+1560], %r113;
	st.global.u32 	[%rd5+1564], %r113;
	st.global.u32 	[%rd5+1568], %r113;
	st.global.u32 	[%rd5+1572], %r113;
	st.global.u32 	[%rd5+1576], %r113;
	st.global.u32 	[%rd5+1580], %r113;
	st.global.u32 	[%rd5+1584], %r113;
	st.global.u32 	[%rd5+1588], %r113;
	st.global.u32 	[%rd5+1592], %r113;
	st.global.u32 	[%rd5+1596], %r113;
	st.global.u32 	[%rd5+1600], %r113;
	st.global.u32 	[%rd5+1604], %r113;
	st.global.u32 	[%rd5+1608], %r113;
	st.global.u32 	[%rd5+1612], %r113;
	st.global.u32 	[%rd5+1616], %r113;
	st.global.u32 	[%rd5+1620], %r113;
	st.global.u32 	[%rd5+1624], %r113;
	st.global.u32 	[%rd5+1628], %r113;
	st.global.u32 	[%rd5+1632], %r113;
	st.global.u32 	[%rd5+1636], %r113;
	st.global.u32 	[%rd5+1640], %r113;
	st.global.u32 	[%rd5+1644], %r113;
	st.global.u32 	[%rd5+1648], %r113;
	st.global.u32 	[%rd5+1652], %r113;
	st.global.u32 	[%rd5+1656], %r113;
	st.global.u32 	[%rd5+1660], %r113;
	st.global.u32 	[%rd5+1664], %r113;
	st.global.u32 	[%rd5+1668], %r113;
	st.global.u32 	[%rd5+1672], %r113;
	st.global.u32 	[%rd5+1676], %r113;
	st.global.u32 	[%rd5+1680], %r113;
	st.global.u32 	[%rd5+1684], %r113;
	st.global.u32 	[%rd5+1688], %r113;
	st.global.u32 	[%rd5+1692], %r113;
	st.global.u32 	[%rd5+1696], %r113;
	st.global.u32 	[%rd5+1700], %r113;
	st.global.u32 	[%rd5+1704], %r113;
	st.global.u32 	[%rd5+1708], %r113;
	st.global.u32 	[%rd5+1712], %r113;
	st.global.u32 	[%rd5+1716], %r113;
	st.global.u32 	[%rd5+1720], %r113;
	st.global.u32 	[%rd5+1724], %r113;
	st.global.u32 	[%rd5+1728], %r113;
	st.global.u32 	[%rd5+1732], %r113;
	st.global.u32 	[%rd5+1736], %r113;
	st.global.u32 	[%rd5+1740], %r113;
	st.global.u32 	[%rd5+1744], %r113;
	st.global.u32 	[%rd5+1748], %r113;
	st.global.u32 	[%rd5+1752], %r113;
	st.global.u32 	[%rd5+1756], %r113;
	st.global.u32 	[%rd5+1760], %r113;
	st.global.u32 	[%rd5+1764], %r113;
	st.global.u32 	[%rd5+1768], %r113;
	st.global.u32 	[%rd5+1772], %r113;
	st.global.u32 	[%rd5+1776], %r113;
	st.global.u32 	[%rd5+1780], %r113;
	st.global.u32 	[%rd5+1784], %r113;
	st.global.u32 	[%rd5+1788], %r113;
	mov.b32 	%r115, 0;
	st.global.u32 	[%rd46+1536], %r115;
	st.global.u32 	[%rd5+1792], %r1;
	setp.lt.s32 	%p1, %r104, 1;
	@%p1 bra 	$L__BB0_90;
	shl.b32 	%r3, %r104, 1;
	max.s32 	%r119, %r3, 2;
	add.s32 	%r120, %r119, -1;
	shr.u32 	%r121, %r120, 1;
	add.s32 	%r122, %r121, 1;
	and.b32  	%r4, %r122, 7;
	add.s32 	%r5, %r4, -1;
	and.b32  	%r6, %r122, 3;
	and.b32  	%r7, %r120, 6;
	and.b32  	%r8, %r120, 2;
	and.b32  	%r123, %r122, 2147483640;
	neg.s32 	%r9, %r123;
	mov.b32 	%r222, 0;
	mov.b32 	%r241, 1;
	mov.u32 	%r262, %r222;
$L__BB0_2:
	setp.lt.s32 	%p2, %r3, 15;
	mul.wide.s32 	%rd47, %r222, 4;
	add.s64 	%rd48, %rd5, %rd47;
	ld.global.u32 	%r13, [%rd48+1792];
	add.s32 	%r126, %r222, 1;
	shr.s32 	%r127, %r126, 31;
	shr.u32 	%r128, %r127, 26;
	add.s32 	%r129, %r126, %r128;
	and.b32  	%r130, %r129, -64;
	sub.s32 	%r222, %r126, %r130;
	mul.wide.u32 	%rd49, %r262, 4;
	add.s64 	%rd50, %rd5, %rd49;
	st.global.u32 	[%rd50], %r13;
	add.s32 	%r262, %r262, 1;
	mov.b32 	%r247, 0;
	mov.u32 	%r227, %r247;
	@%p2 bra 	$L__BB0_21;
	add.s64 	%rd122, %rd2, 32;
	mov.b32 	%r247, 0;
	mov.u32 	%r224, %r9;
$L__BB0_4:
	.pragma "nounroll";
	ld.global.u32 	%r132, [%rd122+-32];
	setp.ne.s32 	%p3, %r132, %r13;
	@%p3 bra 	$L__BB0_6;
	ld.global.u32 	%r133, [%rd122+-28];
	add.s32 	%r19, %r227, 1;
	mul.wide.s32 	%rd51, %r227, 4;
	add.s64 	%rd52, %rd4, %rd51;
	st.local.u32 	[%rd52], %r133;
	mov.u32 	%r227, %r19;
$L__BB0_6:
	ld.global.u32 	%r134, [%rd122+-24];
	setp.ne.s32 	%p4, %r134, %r13;
	@%p4 bra 	$L__BB0_8;
	ld.global.u32 	%r135, [%rd122+-20];
	add.s32 	%r21, %r227, 1;
	mul.wide.s32 	%rd53, %r227, 4;
	add.s64 	%rd54, %rd4, %rd53;
	st.local.u32 	[%rd54], %r135;
	mov.u32 	%r227, %r21;
$L__BB0_8:
	ld.global.u32 	%r136, [%rd122+-16];
	setp.ne.s32 	%p5, %r136, %r13;
	@%p5 bra 	$L__BB0_10;
	ld.global.u32 	%r137, [%rd122+-12];
	add.s32 	%r23, %r227, 1;
	mul.wide.s32 	%rd55, %r227, 4;
	add.s64 	%rd56, %rd4, %rd55;
	st.local.u32 	[%rd56], %r137;
	mov.u32 	%r227, %r23;
$L__BB0_10:
	ld.global.u32 	%r138, [%rd122+-8];
	setp.ne.s32 	%p6, %r138, %r13;
	@%p6 bra 	$L__BB0_12;
	ld.global.u32 	%r139, [%rd122+-4];
	add.s32 	%r25, %r227, 1;
	mul.wide.s32 	%rd57, %r227, 4;
	add.s64 	%rd58, %rd4, %rd57;
	st.local.u32 	[%rd58], %r139;
	mov.u32 	%r227, %r25;
$L__BB0_12:
	ld.global.u32 	%r140, [%rd122];
	setp.ne.s32 	%p7, %r140, %r13;
	@%p7 bra 	$L__BB0_14;
	ld.global.u32 	%r141, [%rd122+4];
	add.s32 	%r27, %r227, 1;
	mul.wide.s32 	%rd59, %r227, 4;
	add.s64 	%rd60, %rd4, %rd59;
	st.local.u32 	[%rd60], %r141;
	mov.u32 	%r227, %r27;
$L__BB0_14:
	ld.global.u32 	%r142, [%rd122+8];
	setp.ne.s32 	%p8, %r142, %r13;
	@%p8 bra 	$L__BB0_16;
	ld.global.u32 	%r143, [%rd122+12];
	add.s32 	%r29, %r227, 1;
	mul.wide.s32 	%rd61, %r227, 4;
	add.s64 	%rd62, %rd4, %rd61;
	st.local.u32 	[%rd62], %r143;
	mov.u32 	%r227, %r29;
$L__BB0_16:
	ld.global.u32 	%r144, [%rd122+16];
	setp.ne.s32 	%p9, %r144, %r13;
	@%p9 bra 	$L__BB0_18;
	ld.global.u32 	%r145, [%rd122+20];
	add.s32 	%r31, %r227, 1;
	mul.wide.s32 	%rd63, %r227, 4;
	add.s64 	%rd64, %rd4, %rd63;
	st.local.u32 	[%rd64], %r145;
	mov.u32 	%r227, %r31;
$L__BB0_18:
	ld.global.u32 	%r146, [%rd122+24];
	setp.ne.s32 	%p10, %r146, %r13;
	@%p10 bra 	$L__BB0_20;
	ld.global.u32 	%r147, [%rd122+28];
	add.s32 	%r33, %r227, 1;
	mul.wide.s32 	%rd65, %r227, 4;
	add.s64 	%rd66, %rd4, %rd65;
	st.local.u32 	[%rd66], %r147;
	mov.u32 	%r227, %r33;
$L__BB0_20:
	add.s32 	%r247, %r247, 16;
	add.s32 	%r224, %r224, 8;
	add.s64 	%rd122, %rd122, 64;
	setp.eq.s32 	%p11, %r224, 0;
	@%p11 bra 	$L__BB0_21;
	bra.uni 	$L__BB0_4;
$L__BB0_21:
	setp.eq.s32 	%p12, %r4, 0;
	@%p12 bra 	$L__BB0_42;
	setp.lt.u32 	%p13, %r5, 3;
	@%p13 bra 	$L__BB0_32;
	mul.wide.u32 	%rd67, %r247, 4;
	add.s64 	%rd34, %rd2, %rd67;
	ld.global.u32 	%r149, [%rd34];
	setp.ne.s32 	%p14, %r149, %r13;
	@%p14 bra 	$L__BB0_25;
	ld.global.u32 	%r150, [%rd34+4];
	add.s32 	%r65, %r227, 1;
	mul.wide.s32 	%rd68, %r227, 4;
	add.s64 	%rd69, %rd4, %rd68;
	st.local.u32 	[%rd69], %r150;
	mov.u32 	%r227, %r65;
$L__BB0_25:
	ld.global.u32 	%r151, [%rd34+8];
	setp.ne.s32 	%p15, %r151, %r13;
	@%p15 bra 	$L__BB0_27;
	ld.global.u32 	%r152, [%rd34+12];
	add.s32 	%r67, %r227, 1;
	mul.wide.s32 	%rd70, %r227, 4;
	add.s64 	%rd71, %rd4, %rd70;
	st.local.u32 	[%rd71], %r152;
	mov.u32 	%r227, %r67;
$L__BB0_27:
	ld.global.u32 	%r153, [%rd34+16];
	setp.ne.s32 	%p16, %r153, %r13;
	@%p16 bra 	$L__BB0_29;
	ld.global.u32 	%r154, [%rd34+20];
	add.s32 	%r69, %r227, 1;
	mul.wide.s32 	%rd72, %r227, 4;
	add.s64 	%rd73, %rd4, %rd72;
	st.local.u32 	[%rd73], %r154;
	mov.u32 	%r227, %r69;
$L__BB0_29:
	ld.global.u32 	%r155, [%rd34+24];
	setp.ne.s32 	%p17, %r155, %r13;
	@%p17 bra 	$L__BB0_31;
	ld.global.u32 	%r156, [%rd34+28];
	add.s32 	%r71, %r227, 1;
	mul.wide.s32 	%rd74, %r227, 4;
	add.s64 	%rd75, %rd4, %rd74;
	st.local.u32 	[%rd75], %r156;
	mov.u32 	%r227, %r71;
$L__BB0_31:
	add.s32 	%r247, %r247, 8;
$L__BB0_32:
	setp.eq.s32 	%p18, %r6, 0;
	@%p18 bra 	$L__BB0_42;
	setp.eq.s32 	%p19, %r7, 0;
	@%p19 bra 	$L__BB0_39;
	mul.wide.u32 	%rd76, %r247, 4;
	add.s64 	%rd35, %rd2, %rd76;
	ld.global.u32 	%r158, [%rd35];
	setp.ne.s32 	%p20, %r158, %r13;
	@%p20 bra 	$L__BB0_36;
	ld.global.u32 	%r159, [%rd35+4];
	add.s32 	%r77, %r227, 1;
	mul.wide.s32 	%rd77, %r227, 4;
	add.s64 	%rd78, %rd4, %rd77;
	st.local.u32 	[%rd78], %r159;
	mov.u32 	%r227, %r77;
$L__BB0_36:
	ld.global.u32 	%r160, [%rd35+8];
	setp.ne.s32 	%p21, %r160, %r13;
	@%p21 bra 	$L__BB0_38;
	ld.global.u32 	%r161, [%rd35+12];
	add.s32 	%r79, %r227, 1;
	mul.wide.s32 	%rd79, %r227, 4;
	add.s64 	%rd80, %rd4, %rd79;
	st.local.u32 	[%rd80], %r161;
	mov.u32 	%r227, %r79;
$L__BB0_38:
	add.s32 	%r247, %r247, 4;
$L__BB0_39:
	setp.ne.s32 	%p22, %r8, 0;
	@%p22 bra 	$L__BB0_42;
	mul.wide.u32 	%rd81, %r247, 4;
	add.s64 	%rd36, %rd2, %rd81;
	ld.global.u32 	%r162, [%rd36];
	setp.ne.s32 	%p23, %r162, %r13;
	@%p23 bra 	$L__BB0_42;
	ld.global.u32 	%r163, [%rd36+4];
	add.s32 	%r85, %r227, 1;
	mul.wide.s32 	%rd82, %r227, 4;
	add.s64 	%rd83, %rd4, %rd82;
	st.local.u32 	[%rd83], %r163;
	mov.u32 	%r227, %r85;
$L__BB0_42:
	setp.gt.s32 	%p24, %r227, 0;
	@%p24 bra 	$L__BB0_43;
	bra.uni 	$L__BB0_72;
$L__BB0_43:
	mul.wide.s32 	%rd85, %r13, 4;
	add.s64 	%rd24, %rd5, %rd85;
	setp.eq.s32 	%p25, %r227, 1;
	mov.b64 	%rd125, 0;
	@%p25 bra 	$L__BB0_63;
	and.b32  	%r53, %r227, 2147483646;
	mov.b32 	%r235, 0;
$L__BB0_45:
	mul.wide.u32 	%rd86, %r235, 4;
	add.s64 	%rd9, %rd4, %rd86;
	ld.local.u32 	%r39, [%rd9];
	mul.wide.s32 	%rd87, %r39, 4;
	add.s64 	%rd10, %rd5, %rd87;
	ld.global.u32 	%r237, [%rd10+1536];
	setp.gt.s32 	%p26, %r237, -1;
	@%p26 bra 	$L__BB0_47;
	mul.wide.s32 	%rd88, %r241, 4;
	add.s64 	%rd89, %rd5, %rd88;
	st.global.u32 	[%rd89+1792], %r39;
	add.s32 	%r166, %r241, 1;
	shr.s32 	%r167, %r166, 31;
	shr.u32 	%r168, %r167, 26;
	add.s32 	%r169, %r166, %r168;
	and.b32  	%r170, %r169, -64;
	sub.s32 	%r241, %r166, %r170;
	ld.global.u32 	%r171, [%rd24+1536];
	add.s32 	%r237, %r171, 1;
	st.global.u32 	[%rd10+1536], %r237;
$L__BB0_47:
	ld.global.u32 	%r172, [%rd24+1536];
	add.s32 	%r173, %r172, 1;
	setp.ne.s32 	%p27, %r237, %r173;
	@%p27 bra 	$L__BB0_53;
	ld.global.u32 	%r174, [%rd10+1280];
	ld.global.u32 	%r175, [%rd24+1280];
	add.s32 	%r176, %r175, %r174;
	st.global.u32 	[%rd10+1280], %r176;
	mul.wide.s32 	%rd90, %r39, 252;
	add.s64 	%rd11, %rd10, %rd90;
	add.s64 	%rd123, %rd11, 256;
	ld.global.u32 	%r177, [%rd11+256];
	setp.lt.s32 	%p28, %r177, 0;
	@%p28 bra 	$L__BB0_52;
	add.s64 	%rd123, %rd11, 260;
	ld.global.u32 	%r178, [%rd11+260];
	setp.lt.s32 	%p29, %r178, 0;
	@%p29 bra 	$L__BB0_52;
	add.s64 	%rd123, %rd11, 264;
	ld.global.u32 	%r179, [%rd11+264];
	setp.lt.s32 	%p30, %r179, 0;
	@%p30 bra 	$L__BB0_52;
	add.s64 	%rd123, %rd11, 268;
	ld.global.u32 	%r180, [%rd11+268];
	setp.gt.s32 	%p31, %r180, -1;
	@%p31 bra 	$L__BB0_53;
$L__BB0_52:
	st.global.u32 	[%rd123], %r13;
$L__BB0_53:
	ld.local.u32 	%r45, [%rd9+4];
	mul.wide.s32 	%rd91, %r45, 4;
	add.s64 	%rd17, %rd5, %rd91;
	ld.global.u32 	%r239, [%rd17+1536];
	setp.gt.s32 	%p32, %r239, -1;
	@%p32 bra 	$L__BB0_55;
	mul.wide.s32 	%rd92, %r241, 4;
	add.s64 	%rd93, %rd5, %rd92;
	st.global.u32 	[%rd93+1792], %r45;
	add.s32 	%r181, %r241, 1;
	shr.s32 	%r182, %r181, 31;
	shr.u32 	%r183, %r182, 26;
	add.s32 	%r184, %r181, %r183;
	and.b32  	%r185, %r184, -64;
	sub.s32 	%r241, %r181, %r185;
	ld.global.u32 	%r186, [%rd24+1536];
	add.s32 	%r239, %r186, 1;
	st.global.u32 	[%rd17+1536], %r239;
$L__BB0_55:
	ld.global.u32 	%r187, [%rd24+1536];
	add.s32 	%r188, %r187, 1;
	setp.ne.s32 	%p33, %r239, %r188;
	@%p33 bra 	$L__BB0_61;
	ld.global.u32 	%r189, [%rd17+1280];
	ld.global.u32 	%r190, [%rd24+1280];
	add.s32 	%r191, %r190, %r189;
	st.global.u32 	[%rd17+1280], %r191;
	mul.wide.s32 	%rd94, %r45, 252;
	add.s64 	%rd18, %rd17, %rd94;
	add.s64 	%rd124, %rd18, 256;
	ld.global.u32 	%r192, [%rd18+256];
	setp.lt.s32 	%p34, %r192, 0;
	@%p34 bra 	$L__BB0_60;
	add.s64 	%rd124, %rd18, 260;
	ld.global.u32 	%r193, [%rd18+260];
	setp.lt.s32 	%p35, %r193, 0;
	@%p35 bra 	$L__BB0_60;
	add.s64 	%rd124, %rd18, 264;
	ld.global.u32 	%r194, [%rd18+264];
	setp.lt.s32 	%p36, %r194, 0;
	@%p36 bra 	$L__BB0_60;
	add.s64 	%rd124, %rd18, 268;
	ld.global.u32 	%r195, [%rd18+268];
	setp.gt.s32 	%p37, %r195, -1;
	@%p37 bra 	$L__BB0_61;
$L__BB0_60:
	st.global.u32 	[%rd124], %r13;
$L__BB0_61:
	add.s32 	%r235, %r235, 2;
	setp.eq.s32 	%p38, %r235, %r53;
	@%p38 bra 	$L__BB0_62;
	bra.uni 	$L__BB0_45;
$L__BB0_62:
	cvt.u64.u32 	%rd125, %r53;
$L__BB0_63:
	and.b32  	%r196, %r227, 1;
	setp.eq.b32 	%p39, %r196, 1;
	not.pred 	%p40, %p39;
	@%p40 bra 	$L__BB0_72;
	shl.b64 	%rd95, %rd125, 2;
	add.s64 	%rd96, %rd4, %rd95;
	ld.local.u32 	%r56, [%rd96];
	mul.wide.s32 	%rd97, %r56, 4;
	add.s64 	%rd27, %rd5, %rd97;
	ld.global.u32 	%r244, [%rd27+1536];
	setp.gt.s32 	%p41, %r244, -1;
	@%p41 bra 	$L__BB0_66;
	mul.wide.s32 	%rd98, %r241, 4;
	add.s64 	%rd99, %rd5, %rd98;
	st.global.u32 	[%rd99+1792], %r56;
	add.s32 	%r197, %r241, 1;
	shr.s32 	%r198, %r197, 31;
	shr.u32 	%r199, %r198, 26;
	add.s32 	%r200, %r197, %r199;
	and.b32  	%r201, %r200, -64;
	sub.s32 	%r241, %r197, %r201;
	ld.global.u32 	%r202, [%rd24+1536];
	add.s32 	%r244, %r202, 1;
	st.global.u32 	[%rd27+1536], %r244;
$L__BB0_66:
	ld.global.u32 	%r203, [%rd24+1536];
	add.s32 	%r204, %r203, 1;
	setp.ne.s32 	%p42, %r244, %r204;
	@%p42 bra 	$L__BB0_72;
	ld.global.u32 	%r205, [%rd27+1280];
	ld.global.u32 	%r206, [%rd24+1280];
	add.s32 	%r207, %r206, %r205;
	st.global.u32 	[%rd27+1280], %r207;
	mul.wide.s32 	%rd100, %r56, 252;
	add.s64 	%rd28, %rd27, %rd100;
	add.s64 	%rd126, %rd28, 256;
	ld.global.u32 	%r208, [%rd28+256];
	setp.lt.s32 	%p43, %r208, 0;
	@%p43 bra 	$L__BB0_71;
	add.s64 	%rd126, %rd28, 260;
	ld.global.u32 	%r209, [%rd28+260];
	setp.lt.s32 	%p44, %r209, 0;
	@%p44 bra 	$L__BB0_71;
	add.s64 	%rd126, %rd28, 264;
	ld.global.u32 	%r210, [%rd28+264];
	setp.lt.s32 	%p45, %r210, 0;
	@%p45 bra 	$L__BB0_71;
	add.s64 	%rd126, %rd28, 268;
	ld.global.u32 	%r211, [%rd28+268];
	setp.gt.s32 	%p46, %r211, -1;
	@%p46 bra 	$L__BB0_72;
$L__BB0_71:
	st.global.u32 	[%rd126], %r13;
$L__BB0_72:
	setp.eq.s32 	%p47, %r222, %r241;
	@%p47 bra 	$L__BB0_73;
	bra.uni 	$L__BB0_2;
$L__BB0_73:
	and.b32  	%r88, %r262, 3;
	setp.eq.s32 	%p48, %r88, 0;
	mov.u32 	%r265, %r262;
	@%p48 bra 	$L__BB0_78;
	add.s32 	%r264, %r262, -1;
	neg.s32 	%r263, %r88;
$L__BB0_75:
	.pragma "nounroll";
	mov.u32 	%r265, %r264;
	mul.wide.u32 	%rd101, %r265, 4;
	add.s64 	%rd102, %rd5, %rd101;
	ld.global.u32 	%r93, [%rd102];
	setp.eq.s32 	%p49, %r93, %r1;
	@%p49 bra 	$L__BB0_77;
	mul.wide.s32 	%rd103, %r93, 4;
	add.s64 	%rd104, %rd1, %rd103;
	mov.b32 	%r212, 1;
	st.global.u32 	[%rd104], %r212;
$L__BB0_77:
	add.s32 	%r264, %r265, -1;
	add.s32 	%r263, %r263, 1;
	setp.ne.s32 	%p50, %r263, 0;
	@%p50 bra 	$L__BB0_75;
$L__BB0_78:
	setp.lt.u32 	%p51, %r262, 4;
	@%p51 bra 	$L__BB0_89;
	add.s32 	%r266, %r265, 4;
	mul.wide.s32 	%rd105, %r2, 4;
	add.s32 	%r213, %r265, -1;
	mul.wide.u32 	%rd106, %r213, 4;
	add.s64 	%rd107, %rd105, %rd106;
	add.s64 	%rd127, %rd3, %rd107;
$L__BB0_80:
	ld.global.u32 	%r99, [%rd127];
	setp.eq.s32 	%p52, %r99, %r1;
	@%p52 bra 	$L__BB0_82;
	mul.wide.s32 	%rd108, %r99, 4;
	add.s64 	%rd109, %rd1, %rd108;
	mov.b32 	%r214, 1;
	st.global.u32 	[%rd109], %r214;
$L__BB0_82:
	add.s32 	%r215, %r266, -6;
	mul.wide.u32 	%rd110, %r215, 4;
	add.s64 	%rd111, %rd5, %rd110;
	ld.global.u32 	%r100, [%rd111];
	setp.eq.s32 	%p53, %r100, %r1;
	@%p53 bra 	$L__BB0_84;
	mul.wide.s32 	%rd112, %r100, 4;
	add.s64 	%rd113, %rd1, %rd112;
	mov.b32 	%r216, 1;
	st.global.u32 	[%rd113], %r216;
$L__BB0_84:
	add.s32 	%r217, %r266, -7;
	mul.wide.u32 	%rd114, %r217, 4;
	add.s64 	%rd115, %rd5, %rd114;
	ld.global.u32 	%r101, [%rd115];
	setp.eq.s32 	%p54, %r101, %r1;
	@%p54 bra 	$L__BB0_86;
	mul.wide.s32 	%rd116, %r101, 4;
	add.s64 	%rd117, %rd1, %rd116;
	mov.b32 	%r218, 1;
	st.global.u32 	[%rd117], %r218;
$L__BB0_86:
	add.s32 	%r219, %r266, -8;
	mul.wide.u32 	%rd118, %r219, 4;
	add.s64 	%rd119, %rd5, %rd118;
	ld.global.u32 	%r102, [%rd119];
	setp.eq.s32 	%p55, %r102, %r1;
	@%p55 bra 	$L__BB0_88;
	mul.wide.s32 	%rd120, %r102, 4;
	add.s64 	%rd121, %rd1, %rd120;
	mov.b32 	%r220, 1;
	st.global.u32 	[%rd121], %r220;
$L__BB0_88:
	add.s32 	%r266, %r266, -4;
	add.s64 	%rd127, %rd127, -16;
	setp.gt.s32 	%p56, %r266, 4;
	@%p56 bra 	$L__BB0_80;
$L__BB0_89:
	ret;
$L__BB0_90:
	st.global.u32 	[%rd5], %r1;
	mov.b32 	%r262, 1;
	bra.uni 	$L__BB0_73;

}


// ===== COMPILED SASS (sm_100) =====

	.target	sm_100

	.elftype	@"ET_EXEC"


//--------------------- .note.nv.tkinfo           --------------------------
	.section	.note.nv.tkinfo,"",@"SHT_NOTE"
	.sectionflags	@"SHF_NOTE_NV_TKINFO"
	.tkinfo
        /*0018*/ 	.word	0x00000002
        /*0030*/ 	.string	""
        /*0030*/ 	.string	"ptxas"
        /*0030*/ 	.string	"Cuda compilation tools, release 13.0, V13.0.88"
        /*0030*/ 	.string	"Build cuda_13.0.r13.0/compiler.36424714_0"
        /*0030*/ 	.string	"-arch sm_100 -m 64 "



//--------------------- .note.nv.cuinfo           --------------------------
	.section	.note.nv.cuinfo,"",@"SHT_NOTE"
	.sectionflags	@"SHF_NOTE_NV_CUINFO"
        /*0018*/ 	.short	0x0002
        /*001a*/ 	.short	0x0064
        /*001c*/ 	.short	0x0082
	.zero		2


//--------------------- .nv.info                  --------------------------
	.section	.nv.info,"",@"SHT_CUDA_INFO"
	.align	4


	//----- nvinfo : EIATTR_REGCOUNT
	.align		4
        /*0000*/ 	.byte	0x04, 0x2f
        /*0002*/ 	.short	(.L_2 - .L_1)
	.align		4
.L_1:
        /*0004*/ 	.word	index@(_Z21betweennessCentralityiiPiS_S_)
        /*0008*/ 	.word	0x00000020


	//----- nvinfo : EIATTR_FRAME_SIZE
	.align		4
.L_2:
        /*000c*/ 	.byte	0x04, 0x11
        /*000e*/ 	.short	(.L_4 - .L_3)
	.align		4
.L_3:
        /*0010*/ 	.word	index@(_Z21betweennessCentralityiiPiS_S_)
        /*0014*/ 	.word	0x00000000


	//----- nvinfo : EIATTR_MIN_STACK_SIZE
	.align		4
.L_4:
        /*0018*/ 	.byte	0x04, 0x12
        /*001a*/ 	.short	(.L_6 - .L_5)
	.align		4
.L_5:
        /*001c*/ 	.word	index@(_Z21betweennessCentralityiiPiS_S_)
        /*0020*/ 	.word	0x00000000
.L_6:


//--------------------- .nv.compat                --------------------------
	.section	.nv.compat,"",@"SHT_CUDA_COMPAT_INFO"
	.align	4
        /*0000*/ 	.byte	0x02, 0x09, 0x00, 0x00, 0x02, 0x02, 0x01, 0x00, 0x02, 0x05, 0x05, 0x00, 0x03, 0x07, 0x01, 0x01
        /*0010*/ 	.byte	0x02, 0x03, 0x00, 0x00, 0x02, 0x06, 0x01, 0x00, 0x04, 0x0b, 0x08, 0x00, 0x09, 0x00, 0x00, 0x00
        /*0020*/ 	.byte	0x00, 0x00, 0x00, 0x00


//--------------------- .nv.info._Z21betweennessCentralityiiPiS_S_ --------------------------
	.section	.nv.info._Z21betweennessCentralityiiPiS_S_,"",@"SHT_CUDA_INFO"
	.sectionflags	@""
	.align	4


	//----- nvinfo : EIATTR_CUDA_API_VERSION
	.align		4
        /*0000*/ 	.byte	0x04, 0x37
        /*0002*/ 	.short	(.L_8 - .L_7)
.L_7:
        /*0004*/ 	.word	0x00000082


	//----- nvinfo : EIATTR_KPARAM_INFO
	.align		4
.L_8:
        /*0008*/ 	.byte	0x04, 0x17
        /*000a*/ 	.short	(.L_10 - .L_9)
.L_9:
        /*000c*/ 	.word	0x00000000
        /*0010*/ 	.short	0x0004
        /*0012*/ 	.short	0x0018
        /*0014*/ 	.byte	0x00, 0xf5, 0x21, 0x00


	//----- nvinfo : EIATTR_KPARAM_INFO
	.align		4
.L_10:
        /*0018*/ 	.byte	0x04, 0x17
        /*001a*/ 	.short	(.L_12 - .L_11)
.L_11:
        /*001c*/ 	.word	0x00000000
        /*0020*/ 	.short	0x0003
        /*0022*/ 	.short	0x0010
        /*0024*/ 	.byte	0x00, 0xf5, 0x21, 0x00


	//----- nvinfo : EIATTR_KPARAM_INFO
	.align		4
.L_12:
        /*0028*/ 	.byte	0x04, 0x17
        /*002a*/ 	.short	(.L_14 - .L_13)
.L_13:
        /*002c*/ 	.word	0x00000000
        /*0030*/ 	.short	0x0002
        /*0032*/ 	.short	0x0008
        /*0034*/ 	.byte	0x00, 0xf5, 0x21, 0x00


	//----- nvinfo : EIATTR_KPARAM_INFO
	.align		4
.L_14:
        /*0038*/ 	.byte	0x04, 0x17
        /*003a*/ 	.short	(.L_16 - .L_15)
.L_15:
        /*003c*/ 	.word	0x00000000
        /*0040*/ 	.short	0x0001
        /*0042*/ 	.short	0x0004
        /*0044*/ 	.byte	0x00, 0xf0, 0x11, 0x00


	//----- nvinfo : EIATTR_KPARAM_INFO
	.align		4
.L_16:
        /*0048*/ 	.byte	0x04, 0x17
        /*004a*/ 	.short	(.L_18 - .L_17)
.L_17:
        /*004c*/ 	.word	0x00000000
        /*0050*/ 	.short	0x0000
        /*0052*/ 	.short	0x0000
        /*0054*/ 	.byte	0x00, 0xf0, 0x11, 0x00


	//----- nvinfo : EIATTR_SPARSE_MMA_MASK
	.align		4
.L_18:
        /*0058*/ 	.byte	0x03, 0x50
        /*005a*/ 	.short	0x0000


	//----- nvinfo : EIATTR_MAXREG_COUNT
	.align		4
        /*005c*/ 	.byte	0x03, 0x1b
        /*005e*/ 	.short	0x00ff


	//----- nvinfo : EIATTR_MERCURY_ISA_VERSION
	.align		4
        /*0060*/ 	.byte	0x03, 0x5f
        /*0062*/ 	.short	0x0101


	//----- nvinfo : EIATTR_VRC_CTA_INIT_COUNT
	.align		4
        /*0064*/ 	.byte	0x02, 0x4a
	.zero		1
	.zero		1


	//----- nvinfo : EIATTR_EXIT_INSTR_OFFSETS
	.align		4
        /*0068*/ 	.byte	0x04, 0x1c
        /*006a*/ 	.short	(.L_20 - .L_19)


	//   ....[0]....
.L_19:
        /*006c*/ 	.word	0x00004cb0


	//   ....[1]....
        /*0070*/ 	.word	0x00004f90


	//----- nvinfo : EIATTR_CRS_STACK_SIZE
	.align		4
.L_20:
        /*0074*/ 	.byte	0x04, 0x1e
        /*0076*/ 	.short	(.L_22 - .L_21)
.L_21:
        /*0078*/ 	.word	0x00000000


	//----- nvinfo : EIATTR_CBANK_PARAM_SIZE
	.align		4
.L_22:
        /*007c*/ 	.byte	0x03, 0x19
        /*007e*/ 	.short	0x0020


	//----- nvinfo : EIATTR_PARAM_CBANK
	.align		4
        /*0080*/ 	.byte	0x04, 0x0a
        /*0082*/ 	.short	(.L_24 - .L_23)
	.align		4
.L_23:
        /*0084*/ 	.word	index@(.nv.constant0._Z21betweennessCentralityiiPiS_S_)
        /*0088*/ 	.short	0x0380
        /*008a*/ 	.short	0x0020


	//----- nvinfo : EIATTR_SW_WAR
	.align		4
.L_24:
        /*008c*/ 	.byte	0x04, 0x36
        /*008e*/ 	.short	(.L_26 - .L_25)
.L_25:
        /*0090*/ 	.word	0x00000008
.L_26:


//--------------------- .nv.callgraph             --------------------------
	.section	.nv.callgraph,"",@"SHT_CUDA_CALLGRAPH"
	.align	4
	.sectionentsize	8
	.align		4
        /*0000*/ 	.word	0x00000000
	.align		4
        /*0004*/ 	.word	0xffffffff
	.align		4
        /*0008*/ 	.word	0x00000000
	.align		4
        /*000c*/ 	.word	0xfffffffe
	.align		4
        /*0010*/ 	.word	0x00000000
	.align		4
        /*0014*/ 	.word	0xfffffffd
	.align		4
        /*0018*/ 	.word	0x00000000
	.align		4
        /*001c*/ 	.word	0xfffffffc


//--------------------- .nv.constant4             --------------------------
	.section	.nv.constant4,"a",@progbits
	.align	8
	.align		8
.nv.constant4:
        /*0000*/ 	.dword	MAX_DEGREE


//--------------------- .text._Z21betweennessCentralityiiPiS_S_ --------------------------
	.section	.text._Z21betweennessCentralityiiPiS_S_,"ax",@progbits
	.align	128
        .global         _Z21betweennessCentralityiiPiS_S_
        .type           _Z21betweennessCentralityiiPiS_S_,@function
        .size           _Z21betweennessCentralityiiPiS_S_,(.L_x_38 - _Z21betweennessCentralityiiPiS_S_)
        .other          _Z21betweennessCentralityiiPiS_S_,@"STO_CUDA_ENTRY STV_DEFAULT"
_Z21betweennessCentralityiiPiS_S_:
.text._Z21betweennessCentralityiiPiS_S_:
[----:B------:R-:W-:Y:S01]  /*0000*/  LDC R1, c[0x0][0x37c] ;  /* 0x0000df00ff017b82 */ /* 0x000fe20000000800 */
[----:B------:R-:W0:Y:S01]  /*0010*/  S2R R3, SR_TID.Y ;  /* 0x0000000000037919 */ /* 0x000e220000002200 */
[----:B------:R-:W1:Y:S06]  /*0020*/  LDCU UR4, c[0x0][0x360] ;  /* 0x00006c00ff0477ac */ /* 0x000e6c0008000800 */
[----:B------:R-:W0:Y:S01]  /*0030*/  S2UR UR5, SR_CTAID.X ;  /* 0x00000000000579c3 */ /* 0x000e220000002500 */
[----:B------:R-:W-:Y:S01]  /*0040*/  IMAD.MOV.U32 R7, RZ, RZ, 0x1 ;  /* 0x00000001ff077424 */ /* 0x000fe200078e00ff */
[----:B------:R-:W1:Y:S01]  /*0050*/  S2R R27, SR_TID.X ;  /* 0x00000000001b7919 */ /* 0x000e620000002100 */
[----:B------:R-:W2:Y:S05]  /*0060*/  LDCU.64 UR6, c[0x0][0x358] ;  /* 0x00006b00ff0677ac */ /* 0x000eaa0008000a00 */
[----:B------:R-:W0:Y:S08]  /*0070*/  LDC R0, c[0x0][0x364] ;  /* 0x0000d900ff007b82 */ /* 0x000e300000000800 */
[----:B------:R-:W3:Y:S08]  /*0080*/  LDC R5, c[0x0][0x370] ;  /* 0x0000dc00ff057b82 */ /* 0x000ef00000000800 */
[----:B------:R-:W4:Y:S08]  /*0090*/  LDC.64 R12, c[0x0][0x398] ;  /* 0x0000e600ff0c7b82 */ /* 0x000f300000000a00 */
[----:B------:R-:W5:Y:S01]  /*00a0*/  LDC R4, c[0x0][0x384] ;  /* 0x0000e100ff047b82 */ /* 0x000f620000000800 */
[----:B0-----:R-:W-:-:S04]  /*00b0*/  IMAD R0, R0, UR5, R3 ;  /* 0x0000000500007c24 */ /* 0x001fc8000f8e0203 */
[----:B---3--:R-:W-:Y:S02]  /*00c0*/  IMAD R0, R0, R5, UR5 ;  /* 0x0000000500007e24 */ /* 0x008fe4000f8e0205 */
[----:B------:R-:W-:Y:S02]  /*00d0*/  IMAD.MOV.U32 R5, RZ, RZ, -0x1 ;  /* 0xffffffffff057424 */ /* 0x000fe400078e00ff */
[----:B-1----:R-:W-:-:S04]  /*00e0*/  IMAD R27, R0, UR4, R27 ;  /* 0x00000004001b7c24 */ /* 0x002fc8000f8e021b */
[----:B------:R-:W-:-:S04]  /*00f0*/  IMAD.SHL.U32 R3, R27, 0x200, RZ ;  /* 0x000002001b037824 */ /* 0x000fc800078e00ff */
[----:B----4-:R-:W-:Y:S01]  /*0100*/  IMAD.WIDE R12, R3, 0x4, R12 ;  /* 0x00000004030c7825 */ /* 0x010fe200078e020c */
[----:B-----5:R-:W-:-:S04]  /*0110*/  ISETP.GE.AND P0, PT, R4, 0x1, PT ;  /* 0x000000010400780c */ /* 0x020fc80003f06270 */
[----:B--2---:R0:W-:Y:S01]  /*0120*/  STG.E desc[UR6][R12.64+0x100], R5 ;  /* 0x000100050c007986 */ /* 0x0041e2000c101906 */
[----:B------:R-:W-:-:S03]  /*0130*/  IMAD.WIDE R2, R27, 0x4, R12 ;  /* 0x000000041b027825 */ /* 0x000fc600078e020c */
[----:B------:R0:W-:Y:S04]  /*0140*/  STG.E desc[UR6][R12.64+0x104], R5 ;  /* 0x000104050c007986 */ /* 0x0001e8000c101906 */
[----:B------:R0:W-:Y:S04]  /*0150*/  STG.E desc[UR6][R12.64+0x108], R5 ;  /* 0x000108050c007986 */ /* 0x0001e8000c101906 */
[----:B------:R0:W-:Y:S01]  /*0160*/  STG.E desc[UR6][R12.64+0x10c], R5 ;  /* 0x00010c050c007986 */ /* 0x0001e2000c101906 */
[----:B------:R-:W-:-:S03]  /*0170*/  @!P0 IMAD.MOV.U32 R25, RZ, RZ, 0x1 ;  /* 0x00000001ff198424 */ /* 0x000fc600078e00ff */
[----:B------:R0:W-:Y:S04]  /*0180*/  STG.E desc[UR6][R12.64+0x200], R5 ;  /* 0x000200050c007986 */ /* 0x0001e8000c101906 */
        /* <DEDUP_REMOVED lines=316> */
[----:B------:R0:W-:Y:S04]  /*1550*/  STG.E desc[UR6][R2.64+0x600], RZ ;  /* 0x000600ff02007986 */ /* 0x0001e8000c101906 */
[----:B------:R0:W-:Y:S04]  /*1560*/  STG.E desc[UR6][R12.64+0x700], R27 ;  /* 0x0007001b0c007986 */ /* 0x0001e8000c101906 */
[----:B------:R0:W-:Y:S01]  /*1570*/  @!P0 STG.E desc[UR6][R12.64], R27 ;  /* 0x0000001b0c008986 */ /* 0x0001e2000c101906 */
[----:B------:R-:W-:Y:S05]  /*1580*/  @!P0 BRA `(.L_x_0) ;  /* 0x00000034007c8947 */ /* 0x000fea0003800000 */
[----:B------:R-:W-:Y:S02]  /*1590*/  IMAD.SHL.U32 R0, R4, 0x2, RZ ;  /* 0x0000000204007824 */ /* 0x000fe400078e00ff */
[----:B------:R-:W-:Y:S01]  /*15a0*/  HFMA2 R23, -RZ, RZ, 0, 5.9604644775390625e-08 ;  /* 0x00000001ff177431 */ /* 0x000fe200000001ff */
[----:B------:R-:W-:Y:S01]  /*15b0*/  BSSY.RECONVERGENT B0, `(.L_x_0) ;  /* 0x000035c000007945 */ /* 0x000fe20003800200 */
[----:B------:R-:W-:Y:S01]  /*15c0*/  IMAD.MOV.U32 R20, RZ, RZ, RZ ;  /* 0x000000ffff147224 */ /* 0x000fe200078e00ff */
[----:B------:R-:W-:Y:S01]  /*15d0*/  VIMNMX R0, PT, PT, R0, 0x2, !PT ;  /* 0x0000000200007848 */ /* 0x000fe20007fe0100 */
[----:B------:R-:W-:-:S04]  /*15e0*/  IMAD.MOV.U32 R25, RZ, RZ, RZ ;  /* 0x000000ffff197224 */ /* 0x000fc800078e00ff */
[----:B------:R-:W-:-:S05]  /*15f0*/  VIADD R0, R0, 0xffffffff ;  /* 0xffffffff00007836 */ /* 0x000fca0000000000 */
[----:B------:R-:W-:-:S04]  /*1600*/  LEA.HI R0, R0, 0x1, RZ, 0x1f ;  /* 0x0000000100007811 */ /* 0x000fc800078ff8ff */
[----:B------:R-:W-:-:S05]  /*1610*/  LOP3.LUT R0, R0, 0x7, RZ, 0xc0, !PT ;  /* 0x0000000700007812 */ /* 0x000fca00078ec0ff */
[----:B------:R-:W-:-:S05]  /*1620*/  VIADD R0, R0, 0xffffffff ;  /* 0xffffffff00007836 */ /* 0x000fca0000000000 */
[----:B------:R-:W-:-:S13]  /*1630*/  ISETP.GE.U32.AND P4, PT, R0, 0x3, PT ;  /* 0x000000030000780c */ /* 0x000fda0003f86070 */
.L_x_32:
[--C-:B------:R-:W-:Y:S01]  /*1640*/  IMAD.WIDE R16, R20, 0x4, R12.reuse ;  /* 0x0000000414107825 */ /* 0x100fe200078e020c */
[----:B-1----:R-:W1:Y:S04]  /*1650*/  LDC R0, c[0x0][0x384] ;  /* 0x0000e100ff007b82 */ /* 0x002e680000000800 */
[----:B0-----:R-:W2:Y:S01]  /*1660*/  LDG.E R21, desc[UR6][R16.64+0x700] ;  /* 0x0007000610157981 */ /* 0x001ea2000c1e1900 */
[----:B------:R-:W-:-:S04]  /*1670*/  IMAD.WIDE.U32 R14, R25, 0x4, R12 ;  /* 0x00000004190e7825 */ /* 0x000fc800078e000c */
[----:B------:R-:W-:Y:S02]  /*1680*/  VIADD R20, R20, 0x1 ;  /* 0x0000000114147836 */ /* 0x000fe40000000000 */
[----:B------:R-:W-:Y:S02]  /*1690*/  IMAD.MOV.U32 R11, RZ, RZ, RZ ;  /* 0x000000ffff0b7224 */ /* 0x000fe400078e00ff */
[----:B------:R-:W-:Y:S01]  /*16a0*/  VIADD R25, R25, 0x1 ;  /* 0x0000000119197836 */ /* 0x000fe20000000000 */
[----:B0-----:R-:W-:-:S04]  /*16b0*/  SHF.R.S32.HI R3, RZ, 0x1f, R20 ;  /* 0x0000001fff037819 */ /* 0x001fc80000011414 */
[----:B------:R-:W-:-:S04]  /*16c0*/  LEA.HI R3, R3, R20, RZ, 0x6 ;  /* 0x0000001403037211 */ /* 0x000fc800078f30ff */
[----:B------:R-:W-:Y:S01]  /*16d0*/  LOP3.LUT R3, R3, 0xffffffc0, RZ, 0xc0, !PT ;  /* 0xffffffc003037812 */ /* 0x000fe200078ec0ff */
[----:B-1----:R-:W-:-:S04]  /*16e0*/  IMAD.SHL.U32 R0, R0, 0x2, RZ ;  /* 0x0000000200007824 */ /* 0x002fc800078e00ff */
[----:B------:R-:W-:Y:S01]  /*16f0*/  IMAD.IADD R20, R20, 0x1, -R3 ;  /* 0x0000000114147824 */ /* 0x000fe200078e0a03 */
[C---:B------:R-:W-:Y:S01]  /*1700*/  ISETP.GE.AND P0, PT, R0.reuse, 0xf, PT ;  /* 0x0000000f0000780c */ /* 0x040fe20003f06270 */
[----:B------:R-:W-:Y:S01]  /*1710*/  IMAD.MOV.U32 R3, RZ, RZ, RZ ;  /* 0x000000ffff037224 */ /* 0x000fe200078e00ff */
[----:B------:R-:W-:-:S04]  /*1720*/  VIMNMX R0, PT, PT, R0, 0x2, !PT ;  /* 0x0000000200007848 */ /* 0x000fc80007fe0100 */
[----:B------:R-:W-:Y:S01]  /*1730*/  IADD3 R0, PT, PT, R0, -0x1, RZ ;  /* 0xffffffff00007810 */ /* 0x000fe20007ffe0ff */
[----:B--2---:R0:W-:Y:S06]  /*1740*/  STG.E desc[UR6][R14.64], R21 ;  /* 0x000000150e007986 */ /* 0x0041ec000c101906 */
[----:B------:R-:W-:Y:S05]  /*1750*/  @!P0 BRA `(.L_x_1) ;  /* 0x0000001400988947 */ /* 0x000fea0003800000 */
[----:B------:R-:W1:Y:S01]  /*1760*/  LDCU.64 UR4, c[0x0][0x388] ;  /* 0x00007100ff0477ac */ /* 0x000e620008000a00 */
[----:B------:R-:W2:Y:S01]  /*1770*/  LDC.64 R18, c[0x0][0x388] ;  /* 0x0000e200ff127b82 */ /* 0x000ea20000000a00 */
[----:B-1----:R-:W-:-:S04]  /*1780*/  UIADD3 UR4, UP0, UPT, UR4, 0x20, URZ ;  /* 0x0000002004047890 */ /* 0x002fc8000ff1e0ff */
[----:B------:R-:W-:Y:S02]  /*1790*/  UIADD3.X UR5, UPT, UPT, URZ, UR5, URZ, UP0, !UPT ;  /* 0x00000005ff057290 */ /* 0x000fe400087fe4ff */
[----:B------:R-:W-:Y:S01]  /*17a0*/  IMAD.U32 R16, RZ, RZ, UR4 ;  /* 0x00000004ff107e24 */ /* 0x000fe2000f8e00ff */
[----:B--2---:R-:W2:Y:S03]  /*17b0*/  LDG.E R18, desc[UR6][R18.64] ;  /* 0x0000000612127981 */ /* 0x004ea6000c1e1900 */
[----:B------:R-:W-:-:S05]  /*17c0*/  IMAD.U32 R17, RZ, RZ, UR5 ;  /* 0x00000005ff117e24 */ /* 0x000fca000f8e00ff */
[----:B------:R-:W3:Y:S01]  /*17d0*/  LDG.E R26, desc[UR6][R16.64+-0x18] ;  /* 0xffffe806101a7981 */ /* 0x000ee2000c1e1900 */
[----:B0-----:R-:W-:Y:S02]  /*17e0*/  IMAD.U32 R14, RZ, RZ, UR4 ;  /* 0x00000004ff0e7e24 */ /* 0x001fe4000f8e00ff */
[----:B------:R-:W-:-:S05]  /*17f0*/  IMAD.U32 R15, RZ, RZ, UR5 ;  /* 0x00000005ff0f7e24 */ /* 0x000fca000f8e00ff */
[----:B------:R-:W4:Y:S04]  /*1800*/  LDG.E R3, desc[UR6][R14.64+-0x10] ;  /* 0xfffff0060e037981 */ /* 0x000f28000c1e1900 */
[----:B------:R-:W5:Y:S04]  /*1810*/  LDG.E R24, desc[UR6][R14.64+-0x8] ;  /* 0xfffff8060e187981 */ /* 0x000f68000c1e1900 */
[----:B------:R-:W5:Y:S04]  /*1820*/  LDG.E R22, desc[UR6][R14.64] ;  /* 0x000000060e167981 */ /* 0x000f68000c1e1900 */
[----:B------:R-:W5:Y:S01]  /*1830*/  LDG.E R29, desc[UR6][R14.64+0x8] ;  /* 0x000008060e1d7981 */ /* 0x000f62000c1e1900 */
[----:B--2---:R-:W-:-:S03]  /*1840*/  ISETP.NE.AND P1, PT, R18, R21, PT ;  /* 0x000000151200720c */ /* 0x004fc60003f25270 */
[----:B------:R-:W2:Y:S01]  /*1850*/  LDG.E R18, desc[UR6][R14.64+0x18] ;  /* 0x000018060e127981 */ /* 0x000ea2000c1e1900 */
[----:B---3--:R-:W-:-:S03]  /*1860*/  ISETP.NE.AND P0, PT, R26, R21, PT ;  /* 0x000000151a00720c */ /* 0x008fc60003f05270 */
[----:B------:R-:W3:Y:S06]  /*1870*/  LDG.E R26, desc[UR6][R14.64+0x10] ;  /* 0x000010060e1a7981 */ /* 0x000eec000c1e1900 */
[----:B------:R-:W2:Y:S04]  /*1880*/  @!P1 LDG.E R10, desc[UR6][R16.64+-0x1c] ;  /* 0xffffe406100a9981 */ /* 0x000ea8000c1e1900 */
[----:B------:R0:W2:Y:S01]  /*1890*/  @!P0 LDG.E R28, desc[UR6][R16.64+-0x14] ;  /* 0xffffec06101c8981 */ /* 0x0000a2000c1e1900 */
[----:B----4-:R-:W-:-:S13]  /*18a0*/  ISETP.NE.AND P6, PT, R3, R21, PT ;  /* 0x000000150300720c */ /* 0x010fda0003fc5270 */
[----:B------:R-:W4:Y:S01]  /*18b0*/  @!P6 LDG.E R3, desc[UR6][R14.64+-0xc] ;  /* 0xfffff4060e03e981 */ /* 0x000f22000c1e1900 */
[----:B-----5:R-:W-:-:S13]  /*18c0*/  ISETP.NE.AND P3, PT, R24, R21, PT ;  /* 0x000000151800720c */ /* 0x020fda0003f65270 */
[----:B------:R-:W5:Y:S01]  /*18d0*/  @!P3 LDG.E R19, desc[UR6][R14.64+-0x4] ;  /* 0xfffffc060e13b981 */ /* 0x000f62000c1e1900 */
[----:B------:R-:W-:Y:S01]  /*18e0*/  @!P1 IMAD.MOV.U32 R11, RZ, RZ, 0x1 ;  /* 0x00000001ff0b9424 */ /* 0x000fe200078e00ff */
[----:B------:R-:W-:-:S03]  /*18f0*/  ISETP.NE.AND P2, PT, R22, R21, PT ;  /* 0x000000151600720c */ /* 0x000fc60003f45270 */
[----:B------:R-:W-:-:S05]  /*1900*/  @!P0 IMAD.SHL.U32 R22, R11, 0x4, RZ ;  /* 0x000000040b168824 */ /* 0x000fca00078e00ff */
[C---:B------:R-:W-:Y:S02]  /*1910*/  ISETP.EQ.AND P1, PT, R22.reuse, RZ, !P0 ;  /* 0x000000ff1600720c */ /* 0x040fe40004722270 */
[----:B------:R-:W-:Y:S01]  /*1920*/  ISETP.EQ.AND P5, PT, R22, 0x4, !P0 ;  /* 0x000000041600780c */ /* 0x000fe200047a2270 */
[----:B0-----:R-:W-:-:S04]  /*1930*/  @!P0 VIADD R16, R11, 0x1 ;  /* 0x000000010b108836 */ /* 0x001fc80000000000 */
[----:B------:R-:W-:-:S04]  /*1940*/  @!P0 IMAD.MOV.U32 R11, RZ, RZ, R16 ;  /* 0x000000ffff0b8224 */ /* 0x000fc800078e0010 */
[C---:B------:R-:W-:Y:S02]  /*1950*/  @!P6 IMAD.SHL.U32 R16, R11.reuse, 0x4, RZ ;  /* 0x000000040b10e824 */ /* 0x040fe400078e00ff */
[----:B------:R-:W-:-:S05]  /*1960*/  @!P6 VIADD R24, R11, 0x1 ;  /* 0x000000010b18e836 */ /* 0x000fca0000000000 */
[----:B------:R-:W-:Y:S01]  /*1970*/  @!P6 MOV R11, R24 ;  /* 0x00000018000be202 */ /* 0x000fe20000000f00 */
[----:B--2---:R-:W-:Y:S01]  /*1980*/  @P1 IMAD.MOV.U32 R10, RZ, RZ, R28 ;  /* 0x000000ffff0a1224 */ /* 0x004fe200078e001c */
[----:B------:R-:W-:Y:S02]  /*1990*/  @P5 MOV R9, R28 ;  /* 0x0000001c00095202 */ /* 0x000fe40000000f00 */
[C---:B------:R-:W-:Y:S02]  /*19a0*/  ISETP.EQ.AND P1, PT, R22.reuse, 0x8, !P0 ;  /* 0x000000081600780c */ /* 0x040fe40004722270 */
[----:B------:R-:W-:-:S11]  /*19b0*/  ISETP.EQ.AND P5, PT, R22, 0xc, !P0 ;  /* 0x0000000c1600780c */ /* 0x000fd600047a2270 */
[--C-:B------:R-:W-:Y:S01]  /*19c0*/  @P1 IMAD.MOV.U32 R8, RZ, RZ, R28.reuse ;  /* 0x000000ffff081224 */ /* 0x100fe200078e001c */
[C---:B------:R-:W-:Y:S01]  /*19d0*/  ISETP.EQ.AND P1, PT, R22.reuse, 0x10, !P0 ;  /* 0x000000101600780c */ /* 0x040fe20004722270 */
[----:B------:R-:W-:Y:S01]  /*19e0*/  @P5 IMAD.MOV.U32 R7, RZ, RZ, R28 ;  /* 0x000000ffff075224 */ /* 0x000fe200078e001c */
[----:B------:R-:W-:-:S11]  /*19f0*/  ISETP.EQ.AND P5, PT, R22, 0x14, !P0 ;  /* 0x000000141600780c */ /* 0x000fd600047a2270 */
[--C-:B------:R-:W-:Y:S01]  /*1a00*/  @P1 IMAD.MOV.U32 R6, RZ, RZ, R28.reuse ;  /* 0x000000ffff061224 */ /* 0x100fe200078e001c */
[C---:B------:R-:W-:Y:S01]  /*1a10*/  ISETP.EQ.AND P1, PT, R22.reuse, 0x18, !P0 ;  /* 0x000000181600780c */ /* 0x040fe20004722270 */
[----:B------:R-:W-:Y:S01]  /*1a20*/  @P5 IMAD.MOV.U32 R5, RZ, RZ, R28 ;  /* 0x000000ffff055224 */ /* 0x000fe200078e001c */
[----:B------:R-:W-:Y:S02]  /*1a30*/  ISETP.EQ.AND P5, PT, R22, 0x1c, !P0 ;  /* 0x0000001c1600780c */ /* 0x000fe400047a2270 */
[----:B------:R-:W2:Y:S01]  /*1a40*/  @!P2 LDG.E R22, desc[UR6][R14.64+0x4] ;  /* 0x000004060e16a981 */ /* 0x000ea2000c1e1900 */
[----:B------:R-:W-:-:S08]  /*1a50*/  ISETP.NE.AND P0, PT, R29, R21, PT ;  /* 0x000000151d00720c */ /* 0x000fd00003f05270 */
[----:B------:R-:W-:Y:S02]  /*1a60*/  @P1 MOV R4, R28 ;  /* 0x0000001c00041202 */ /* 0x000fe40000000f00 */
[C---:B------:R-:W-:Y:S01]  /*1a70*/  ISETP.EQ.AND P1, PT, R16.reuse, RZ, !P6 ;  /* 0x000000ff1000720c */ /* 0x040fe20007722270 */
[----:B------:R-:W-:Y:S01]  /*1a80*/  @P5 IMAD.MOV.U32 R2, RZ, RZ, R28 ;  /* 0x000000ffff025224 */ /* 0x000fe200078e001c */
[C---:B------:R-:W-:Y:S01]  /*1a90*/  ISETP.EQ.AND P5, PT, R16.reuse, 0x4, !P6 ;  /* 0x000000041000780c */ /* 0x040fe200077a2270 */
[----:B------:R-:W2:Y:S10]  /*1aa0*/  @!P0 LDG.E R17, desc[UR6][R14.64+0xc] ;  /* 0x00000c060e118981 */ /* 0x000eb4000c1e1900 */
[--C-:B----4-:R-:W-:Y:S01]  /*1ab0*/  @P1 IMAD.MOV.U32 R10, RZ, RZ, R3.reuse ;  /* 0x000000ffff0a1224 */ /* 0x110fe200078e0003 */
[C---:B------:R-:W-:Y:S01]  /*1ac0*/  ISETP.EQ.AND P1, PT, R16.reuse, 0x8, !P6 ;  /* 0x000000081000780c */ /* 0x040fe20007722270 */
[----:B------:R-:W-:Y:S01]  /*1ad0*/  @P5 IMAD.MOV.U32 R9, RZ, RZ, R3 ;  /* 0x000000ffff095224 */ /* 0x000fe200078e0003 */
[----:B------:R-:W-:-:S11]  /*1ae0*/  ISETP.EQ.AND P5, PT, R16, 0xc, !P6 ;  /* 0x0000000c1000780c */ /* 0x000fd600077a2270 */
[--C-:B------:R-:W-:Y:S01]  /*1af0*/  @P1 IMAD.MOV.U32 R8, RZ, RZ, R3.reuse ;  /* 0x000000ffff081224 */ /* 0x100fe200078e0003 */
[C---:B------:R-:W-:Y:S01]  /*1b00*/  ISETP.EQ.AND P1, PT, R16.reuse, 0x10, !P6 ;  /* 0x000000101000780c */ /* 0x040fe20007722270 */
[----:B------:R-:W-:Y:S01]  /*1b10*/  @P5 IMAD.MOV.U32 R7, RZ, RZ, R3 ;  /* 0x000000ffff075224 */ /* 0x000fe200078e0003 */
[----:B------:R-:W-:-:S11]  /*1b20*/  ISETP.EQ.AND P5, PT, R16, 0x14, !P6 ;  /* 0x000000141000780c */ /* 0x000fd600077a2270 */
[--C-:B------:R-:W-:Y:S01]  /*1b30*/  @P1 IMAD.MOV.U32 R6, RZ, RZ, R3.reuse ;  /* 0x000000ffff061224 */ /* 0x100fe200078e0003 */
[----:B---3--:R-:W-:Y:S01]  /*1b40*/  ISETP.NE.AND P1, PT, R26, R21, PT ;  /* 0x000000151a00720c */ /* 0x008fe20003f25270 */
[----:B------:R-:W-:Y:S01]  /*1b50*/  @P5 IMAD.MOV.U32 R5, RZ, RZ, R3 ;  /* 0x000000ffff055224 */ /* 0x000fe200078e0003 */
[----:B------:R-:W-:-:S11]  /*1b60*/  ISETP.EQ.AND P5, PT, R16, 0x18, !P6 ;  /* 0x000000181000780c */ /* 0x000fd600077a2270 */
[----:B------:R-:W3:Y:S02]  /*1b70*/  @!P1 LDG.E R24, desc[UR6][R14.64+0x14] ;  /* 0x000014060e189981 */ /* 0x000ee4000c1e1900 */
[----:B------:R-:W-:Y:S01]  /*1b80*/  @P5 IMAD.MOV.U32 R4, RZ, RZ, R3 ;  /* 0x000000ffff045224 */ /* 0x000fe200078e0003 */
[----:B------:R-:W-:-:S13]  /*1b90*/  ISETP.NE.AND P5, PT, R18, R21, PT ;  /* 0x000000151200720c */ /* 0x000fda0003fa5270 */
[----:B------:R0:W4:Y:S01]  /*1ba0*/  @!P5 LDG.E R18, desc[UR6][R14.64+0x1c] ;  /* 0x00001c060e12d981 */ /* 0x000122000c1e1900 */
[----:B------:R-:W-:Y:S01]  /*1bb0*/  ISETP.EQ.AND P6, PT, R16, 0x1c, !P6 ;  /* 0x0000001c1000780c */ /* 0x000fe200077c2270 */
[----:B------:R-:W-:-:S12]  /*1bc0*/  @!P3 IMAD.SHL.U32 R16, R11, 0x4, RZ ;  /* 0x000000040b10b824 */ /* 0x000fd800078e00ff */
[----:B------:R-:W-:Y:S01]  /*1bd0*/  @P6 IMAD.MOV.U32 R2, RZ, RZ, R3 ;  /* 0x000000ffff026224 */ /* 0x000fe200078e0003 */
[----:B------:R-:W-:-:S13]  /*1be0*/  ISETP.EQ.AND P6, PT, R16, RZ, !P3 ;  /* 0x000000ff1000720c */ /* 0x000fda0005fc2270 */
[----:B-----5:R-:W-:Y:S01]  /*1bf0*/  @P6 IMAD.MOV.U32 R10, RZ, RZ, R19 ;  /* 0x000000ffff0a6224 */ /* 0x020fe200078e0013 */
[----:B------:R-:W-:-:S13]  /*1c00*/  ISETP.EQ.AND P6, PT, R16, 0x4, !P3 ;  /* 0x000000041000780c */ /* 0x000fda0005fc2270 */
[----:B------:R-:W-:Y:S01]  /*1c10*/  @P6 IMAD.MOV.U32 R9, RZ, RZ, R19 ;  /* 0x000000ffff096224 */ /* 0x000fe200078e0013 */
[----:B------:R-:W-:-:S13]  /*1c20*/  ISETP.EQ.AND P6, PT, R16, 0x8, !P3 ;  /* 0x000000081000780c */ /* 0x000fda0005fc2270 */
[----:B------:R-:W-:Y:S01]  /*1c30*/  @P6 IMAD.MOV.U32 R8, RZ, RZ, R19 ;  /* 0x000000ffff086224 */ /* 0x000fe200078e0013 */
[----:B------:R-:W-:-:S13]  /*1c40*/  ISETP.EQ.AND P6, PT, R16, 0xc, !P3 ;  /* 0x0000000c1000780c */ /* 0x000fda0005fc2270 */
[----:B------:R-:W-:Y:S02]  /*1c50*/  @P6 MOV R7, R19 ;  /* 0x0000001300076202 */ /* 0x000fe40000000f00 */
[----:B------:R-:W-:-:S13]  /*1c60*/  ISETP.EQ.AND P6, PT, R16, 0x10, !P3 ;  /* 0x000000101000780c */ /* 0x000fda0005fc2270 */
[----:B------:R-:W-:Y:S01]  /*1c70*/  @P6 IMAD.MOV.U32 R6, RZ, RZ, R19 ;  /* 0x000000ffff066224 */ /* 0x000fe200078e0013 */
[----:B------:R-:W-:Y:S01]  /*1c80*/  ISETP.EQ.AND P6, PT, R16, 0x14, !P3 ;  /* 0x000000141000780c */ /* 0x000fe20005fc2270 */
[----:B------:R-:W-:-:S04]  /*1c90*/  @!P3 VIADD R3, R11, 0x1 ;  /* 0x000000010b03b836 */ /* 0x000fc80000000000 */
[----:B------:R-:W-:-:S08]  /*1ca0*/  @!P3 IMAD.MOV.U32 R11, RZ, RZ, R3 ;  /* 0x000000ffff0bb224 */ /* 0x000fd000078e0003 */
[----:B------:R-:W-:Y:S01]  /*1cb0*/  @P6 IMAD.MOV.U32 R5, RZ, RZ, R19 ;  /* 0x000000ffff056224 */ /* 0x000fe200078e0013 */
[C---:B------:R-:W-:Y:S02]  /*1cc0*/  ISETP.EQ.AND P6, PT, R16.reuse, 0x18, !P3 ;  /* 0x000000181000780c */ /* 0x040fe40005fc2270 */
[----:B------:R-:W-:Y:S01]  /*1cd0*/  ISETP.EQ.AND P3, PT, R16, 0x1c, !P3 ;  /* 0x0000001c1000780c */ /* 0x000fe20005f62270 */
[----:B0-----:R-:W-:-:S10]  /*1ce0*/  @!P2 IMAD.SHL.U32 R14, R11, 0x4, RZ ;  /* 0x000000040b0ea824 */ /* 0x001fd400078e00ff */
[--C-:B------:R-:W-:Y:S01]  /*1cf0*/  @P6 IMAD.MOV.U32 R4, RZ, RZ, R19.reuse ;  /* 0x000000ffff046224 */ /* 0x100fe200078e0013 */
[C---:B------:R-:W-:Y:S01]  /*1d00*/  ISETP.EQ.AND P6, PT, R14.reuse, RZ, !P2 ;  /* 0x000000ff0e00720c */ /* 0x040fe200057c2270 */
[----:B------:R-:W-:Y:S01]  /*1d10*/  @P3 IMAD.MOV.U32 R2, RZ, RZ, R19 ;  /* 0x000000ffff023224 */ /* 0x000fe200078e0013 */
[----:B------:R-:W-:Y:S01]  /*1d20*/  ISETP.EQ.AND P3, PT, R14, 0x4, !P2 ;  /* 0x000000040e00780c */ /* 0x000fe20005762270 */
[----:B------:R-:W-:-:S04]  /*1d30*/  @!P2 VIADD R3, R11, 0x1 ;  /* 0x000000010b03a836 */ /* 0x000fc80000000000 */
[----:B------:R-:W-:-:S04]  /*1d40*/  @!P2 IMAD.MOV.U32 R11, RZ, RZ, R3 ;  /* 0x000000ffff0ba224 */ /* 0x000fc800078e0003 */
[----:B------:R-:W-:Y:S02]  /*1d50*/  @!P0 VIADD R3, R11, 0x1 ;  /* 0x000000010b038836 */ /* 0x000fe40000000000 */
[----:B--2---:R-:W-:Y:S02]  /*1d60*/  @P6 MOV R10, R22 ;  /* 0x00000016000a6202 */ /* 0x004fe40000000f00 */
[C---:B------:R-:W-:Y:S01]  /*1d70*/  ISETP.EQ.AND P6, PT, R14.reuse, 0x8, !P2 ;  /* 0x000000080e00780c */ /* 0x040fe200057c2270 */
[----:B------:R-:W-:Y:S01]  /*1d80*/  @P3 IMAD.MOV.U32 R9, RZ, RZ, R22 ;  /* 0x000000ffff093224 */ /* 0x000fe200078e0016 */
[----:B------:R-:W-:-:S11]  /*1d90*/  ISETP.EQ.AND P3, PT, R14, 0xc, !P2 ;  /* 0x0000000c0e00780c */ /* 0x000fd60005762270 */
[--C-:B------:R-:W-:Y:S01]  /*1da0*/  @P6 IMAD.MOV.U32 R8, RZ, RZ, R22.reuse ;  /* 0x000000ffff086224 */ /* 0x100fe200078e0016 */
[C---:B------:R-:W-:Y:S01]  /*1db0*/  ISETP.EQ.AND P6, PT, R14.reuse, 0x10, !P2 ;  /* 0x000000100e00780c */ /* 0x040fe200057c2270 */
[----:B------:R-:W-:Y:S01]  /*1dc0*/  @P3 IMAD.MOV.U32 R7, RZ, RZ, R22 ;  /* 0x000000ffff073224 */ /* 0x000fe200078e0016 */
[----:B------:R-:W-:-:S11]  /*1dd0*/  ISETP.EQ.AND P3, PT, R14, 0x14, !P2 ;  /* 0x000000140e00780c */ /* 0x000fd60005762270 */
[----:B------:R-:W-:Y:S01]  /*1de0*/  @P6 IMAD.MOV.U32 R6, RZ, RZ, R22 ;  /* 0x000000ffff066224 */ /* 0x000fe200078e0016 */
[C---:B------:R-:W-:Y:S02]  /*1df0*/  ISETP.EQ.AND P6, PT, R14.reuse, 0x18, !P2 ;  /* 0x000000180e00780c */ /* 0x040fe400057c2270 */
[----:B------:R-:W-:Y:S01]  /*1e00*/  ISETP.EQ.AND P2, PT, R14, 0x1c, !P2 ;  /* 0x0000001c0e00780c */ /* 0x000fe20005742270 */
[----:B------:R-:W-:Y:S01]  /*1e10*/  @!P0 IMAD.SHL.U32 R14, R11, 0x4, RZ ;  /* 0x000000040b0e8824 */ /* 0x000fe200078e00ff */
[----:B------:R-:W-:-:S04]  /*1e20*/  @P3 MOV R5, R22 ;  /* 0x0000001600053202 */ /* 0x000fc80000000f00 */
[----:B------:R-:W-:-:S05]  /*1e30*/  ISETP.EQ.AND P3, PT, R14, RZ, !P0 ;  /* 0x000000ff0e00720c */ /* 0x000fca0004762270 */
[--C-:B------:R-:W-:Y:S01]  /*1e40*/  @P6 IMAD.MOV.U32 R4, RZ, RZ, R22.reuse ;  /* 0x000000ffff046224 */ /* 0x100fe200078e0016 */
[C---:B------:R-:W-:Y:S01]  /*1e50*/  ISETP.EQ.AND P6, PT, R14.reuse, 0x4, !P0 ;  /* 0x000000040e00780c */ /* 0x040fe200047c2270 */
[----:B------:R-:W-:Y:S01]  /*1e60*/  @P2 IMAD.MOV.U32 R2, RZ, RZ, R22 ;  /* 0x000000ffff022224 */ /* 0x000fe200078e0016 */
[----:B------:R-:W-:-:S05]  /*1e70*/  ISETP.EQ.AND P2, PT, R14, 0x8, !P0 ;  /* 0x000000080e00780c */ /* 0x000fca0004742270 */
[----:B------:R-:W-:Y:S01]  /*1e80*/  @P3 IMAD.MOV.U32 R10, RZ, RZ, R17 ;  /* 0x000000ffff0a3224 */ /* 0x000fe200078e0011 */
[----:B------:R-:W-:Y:S01]  /*1e90*/  ISETP.EQ.AND P3, PT, R14, 0xc, !P0 ;  /* 0x0000000c0e00780c */ /* 0x000fe20004762270 */
[----:B------:R-:W-:-:S04]  /*1ea0*/  @!P0 IMAD.MOV.U32 R11, RZ, RZ, R3 ;  /* 0x000000ffff0b8224 */ /* 0x000fc800078e0003 */
[--C-:B------:R-:W-:Y:S01]  /*1eb0*/  @P6 IMAD.MOV.U32 R9, RZ, RZ, R17.reuse ;  /* 0x000000ffff096224 */ /* 0x100fe200078e0011 */
[C---:B------:R-:W-:Y:S01]  /*1ec0*/  ISETP.EQ.AND P6, PT, R14.reuse, 0x10, !P0 ;  /* 0x000000100e00780c */ /* 0x040fe200047c2270 */
[----:B------:R-:W-:Y:S01]  /*1ed0*/  @P2 IMAD.MOV.U32 R8, RZ, RZ, R17 ;  /* 0x000000ffff082224 */ /* 0x000fe200078e0011 */
[----:B------:R-:W-:-:S05]  /*1ee0*/  ISETP.EQ.AND P2, PT, R14, 0x14, !P0 ;  /* 0x000000140e00780c */ /* 0x000fca0004742270 */
[----:B------:R-:W-:Y:S02]  /*1ef0*/  @P3 MOV R7, R17 ;  /* 0x0000001100073202 */ /* 0x000fe40000000f00 */
[C---:B------:R-:W-:Y:S01]  /*1f00*/  ISETP.EQ.AND P3, PT, R14.reuse, 0x18, !P0 ;  /* 0x000000180e00780c */ /* 0x040fe20004762270 */
[----:B------:R-:W-:Y:S01]  /*1f10*/  @!P1 IMAD.SHL.U32 R15, R11, 0x4, RZ ;  /* 0x000000040b0f9824 */ /* 0x000fe200078e00ff */
[----:B------:R-:W-:Y:S02]  /*1f20*/  ISETP.EQ.AND P0, PT, R14, 0x1c, !P0 ;  /* 0x0000001c0e00780c */ /* 0x000fe40004702270 */
[--C-:B------:R-:W-:Y:S02]  /*1f30*/  @P6 IMAD.MOV.U32 R6, RZ, RZ, R17.reuse ;  /* 0x000000ffff066224 */ /* 0x100fe400078e0011 */
[----:B------:R-:W-:Y:S01]  /*1f40*/  @P2 IMAD.MOV.U32 R5, RZ, RZ, R17 ;  /* 0x000000ffff052224 */ /* 0x000fe200078e0011 */
[C---:B------:R-:W-:Y:S02]  /*1f50*/  ISETP.EQ.AND P6, PT, R15.reuse, RZ, !P1 ;  /* 0x000000ff0f00720c */ /* 0x040fe40004fc2270 */
[----:B------:R-:W-:-:S04]  /*1f60*/  ISETP.EQ.AND P2, PT, R15, 0x4, !P1 ;  /* 0x000000040f00780c */ /* 0x000fc80004f42270 */
[--C-:B------:R-:W-:Y:S01]  /*1f70*/  @P3 IMAD.MOV.U32 R4, RZ, RZ, R17.reuse ;  /* 0x000000ffff043224 */ /* 0x100fe200078e0011 */
[C---:B------:R-:W-:Y:S01]  /*1f80*/  ISETP.EQ.AND P3, PT, R15.reuse, 0x8, !P1 ;  /* 0x000000080f00780c */ /* 0x040fe20004f62270 */
[----:B------:R-:W-:Y:S01]  /*1f90*/  @P0 IMAD.MOV.U32 R2, RZ, RZ, R17 ;  /* 0x000000ffff020224 */ /* 0x000fe200078e0011 */
[----:B------:R-:W-:Y:S01]  /*1fa0*/  ISETP.EQ.AND P0, PT, R15, 0xc, !P1 ;  /* 0x0000000c0f00780c */ /* 0x000fe20004f02270 */
[----:B------:R-:W-:-:S03]  /*1fb0*/  @!P1 VIADD R3, R11, 0x1 ;  /* 0x000000010b039836 */ /* 0x000fc60000000000 */
[----:B---3--:R-:W-:Y:S01]  /*1fc0*/  @P6 IMAD.MOV.U32 R10, RZ, RZ, R24 ;  /* 0x000000ffff0a6224 */ /* 0x008fe200078e0018 */
[----:B------:R-:W-:Y:S02]  /*1fd0*/  ISETP.EQ.AND P6, PT, R15, 0x10, !P1 ;  /* 0x000000100f00780c */ /* 0x000fe40004fc2270 */
[----:B------:R-:W-:-:S04]  /*1fe0*/  @P2 MOV R9, R24 ;  /* 0x0000001800092202 */ /* 0x000fc80000000f00 */
[----:B------:R-:W-:Y:S01]  /*1ff0*/  @P3 IMAD.MOV.U32 R8, RZ, RZ, R24 ;  /* 0x000000ffff083224 */ /* 0x000fe200078e0018 */
[C---:B------:R-:W-:Y:S02]  /*2000*/  ISETP.EQ.AND P3, PT, R15.reuse, 0x18, !P1 ;  /* 0x000000180f00780c */ /* 0x040fe40004f62270 */
[----:B------:R-:W-:Y:S01]  /*2010*/  ISETP.EQ.AND P2, PT, R15, 0x14, !P1 ;  /* 0x000000140f00780c */ /* 0x000fe20004f42270 */
[----:B------:R-:W-:-:S04]  /*2020*/  @!P1 IMAD.MOV.U32 R11, RZ, RZ, R3 ;  /* 0x000000ffff0b9224 */ /* 0x000fc800078e0003 */
[----:B------:R-:W-:Y:S01]  /*2030*/  @!P5 IMAD.SHL.U32 R14, R11, 0x4, RZ ;  /* 0x000000040b0ed824 */ /* 0x000fe200078e00ff */
[----:B------:R-:W-:Y:S01]  /*2040*/  ISETP.EQ.AND P1, PT, R15, 0x1c, !P1 ;  /* 0x0000001c0f00780c */ /* 0x000fe20004f22270 */
[--C-:B------:R-:W-:Y:S01]  /*2050*/  @P0 IMAD.MOV.U32 R7, RZ, RZ, R24.reuse ;  /* 0x000000ffff070224 */ /* 0x100fe200078e0018 */
[----:B------:R-:W-:Y:S01]  /*2060*/  LEA.HI R3, R0, 0x1, RZ, 0x1f ;  /* 0x0000000100037811 */ /* 0x000fe200078ff8ff */
[--C-:B------:R-:W-:Y:S02]  /*2070*/  @P6 IMAD.MOV.U32 R6, RZ, RZ, R24.reuse ;  /* 0x000000ffff066224 */ /* 0x100fe400078e0018 */
[--C-:B------:R-:W-:Y:S01]  /*2080*/  @P3 IMAD.MOV.U32 R4, RZ, RZ, R24.reuse ;  /* 0x000000ffff043224 */ /* 0x100fe200078e0018 */
[C---:B------:R-:W-:Y:S01]  /*2090*/  ISETP.EQ.AND P3, PT, R14.reuse, 0xc, !P5 ;  /* 0x0000000c0e00780c */ /* 0x040fe20006f62270 */
[----:B------:R-:W-:Y:S01]  /*20a0*/  @P2 IMAD.MOV.U32 R5, RZ, RZ, R24 ;  /* 0x000000ffff052224 */ /* 0x000fe200078e0018 */
[C---:B------:R-:W-:Y:S02]  /*20b0*/  ISETP.EQ.AND P0, PT, R14.reuse, RZ, !P5 ;  /* 0x000000ff0e00720c */ /* 0x040fe40006f02270 */
[----:B------:R-:W-:-:S02]  /*20c0*/  ISETP.EQ.AND P6, PT, R14, 0x4, !P5 ;  /* 0x000000040e00780c */ /* 0x000fc40006fc2270 */
[----:B------:R-:W-:Y:S02]  /*20d0*/  ISETP.EQ.AND P2, PT, R14, 0x8, !P5 ;  /* 0x000000080e00780c */ /* 0x000fe40006f42270 */
[----:B------:R-:W-:-:S04]  /*20e0*/  LOP3.LUT R3, R3, 0x7ffffff8, RZ, 0xc0, !PT ;  /* 0x7ffffff803037812 */ /* 0x000fc800078ec0ff */
[----:B------:R-:W-:Y:S01]  /*20f0*/  IADD3 R16, PT, PT, -R3, 0x8, RZ ;  /* 0x0000000803107810 */ /* 0x000fe20007ffe1ff */
[--C-:B----4-:R-:W-:Y:S01]  /*2100*/  @P3 IMAD.MOV.U32 R7, RZ, RZ, R18.reuse ;  /* 0x000000ffff073224 */ /* 0x110fe200078e0012 */
[----:B------:R-:W-:Y:S01]  /*2110*/  @P1 MOV R2, R24 ;  /* 0x0000001800021202 */ /* 0x000fe20000000f00 */
[--C-:B------:R-:W-:Y:S01]  /*2120*/  @P0 IMAD.MOV.U32 R10, RZ, RZ, R18.reuse ;  /* 0x000000ffff0a0224 */ /* 0x100fe200078e0012 */
[----:B------:R-:W-:Y:S01]  /*2130*/  ISETP.NE.AND P3, PT, R16, RZ, PT ;  /* 0x000000ff1000720c */ /* 0x000fe20003f65270 */
[--C-:B------:R-:W-:Y:S01]  /*2140*/  @P6 IMAD.MOV.U32 R9, RZ, RZ, R18.reuse ;  /* 0x000000ffff096224 */ /* 0x100fe200078e0012 */
[C---:B------:R-:W-:Y:S01]  /*2150*/  ISETP.EQ.AND P1, PT, R14.reuse, 0x10, !P5 ;  /* 0x000000100e00780c */ /* 0x040fe20006f22270 */
[----:B------:R-:W-:Y:S01]  /*2160*/  @P2 IMAD.MOV.U32 R8, RZ, RZ, R18 ;  /* 0x000000ffff082224 */ /* 0x000fe200078e0012 */
[C---:B------:R-:W-:Y:S02]  /*2170*/  ISETP.EQ.AND P0, PT, R14.reuse, 0x14, !P5 ;  /* 0x000000140e00780c */ /* 0x040fe40006f02270 */
[----:B------:R-:W-:-:S02]  /*2180*/  ISETP.EQ.AND P6, PT, R14, 0x18, !P5 ;  /* 0x000000180e00780c */ /* 0x000fc40006fc2270 */
[----:B------:R-:W-:Y:S01]  /*2190*/  ISETP.EQ.AND P2, PT, R14, 0x1c, !P5 ;  /* 0x0000001c0e00780c */ /* 0x000fe20006f42270 */
[----:B------:R-:W-:Y:S01]  /*21a0*/  UIADD3 UR4, UP0, UPT, UR4, 0x40, URZ ;  /* 0x0000004004047890 */ /* 0x000fe2000ff1e0ff */
[----:B------:R-:W-:-:S03]  /*21b0*/  @!P5 VIADD R14, R11, 0x1 ;  /* 0x000000010b0ed836 */ /* 0x000fc60000000000 */
[----:B------:R-:W-:Y:S01]  /*21c0*/  UIADD3.X UR5, UPT, UPT, URZ, UR5, URZ, UP0, !UPT ;  /* 0x00000005ff057290 */ /* 0x000fe200087fe4ff */
[----:B------:R-:W-:Y:S02]  /*21d0*/  @!P5 IMAD.MOV.U32 R11, RZ, RZ, R14 ;  /* 0x000000ffff0bd224 */ /* 0x000fe400078e000e */
[--C-:B------:R-:W-:Y:S01]  /*21e0*/  @P1 IMAD.MOV.U32 R6, RZ, RZ, R18.reuse ;  /* 0x000000ffff061224 */ /* 0x100fe200078e0012 */
[----:B------:R-:W-:Y:S01]  /*21f0*/  @P0 MOV R5, R18 ;  /* 0x0000001200050202 */ /* 0x000fe20000000f00 */
[----:B------:R-:W-:Y:S02]  /*2200*/  IMAD.MOV.U32 R3, RZ, RZ, 0x10 ;  /* 0x00000010ff037424 */ /* 0x000fe400078e00ff */
[--C-:B------:R-:W-:Y:S02]  /*2210*/  @P6 IMAD.MOV.U32 R4, RZ, RZ, R18.reuse ;  /* 0x000000ffff046224 */ /* 0x100fe400078e0012 */
[----:B------:R-:W-:Y:S01]  /*2220*/  @P2 IMAD.MOV.U32 R2, RZ, RZ, R18 ;  /* 0x000000ffff022224 */ /* 0x000fe200078e0012 */
[----:B------:R-:W-:Y:S06]  /*2230*/  @!P3 BRA `(.L_x_1) ;  /* 0x0000000800e0b947 */ /* 0x000fec0003800000 */
[----:B------:R-:W-:Y:S02]  /*2240*/  IMAD.U32 R14, RZ, RZ, UR4 ;  /* 0x00000004ff0e7e24 */ /* 0x000fe4000f8e00ff */
[----:B------:R-:W-:-:S07]  /*2250*/  IMAD.U32 R15, RZ, RZ, UR5 ;  /* 0x00000005ff0f7e24 */ /* 0x000fce000f8e00ff */
.L_x_2:
[----:B------:R-:W2:Y:S04]  /*2260*/  LDG.E R22, desc[UR6][R14.64+-0x20] ;  /* 0xffffe0060e167981 */ /* 0x000ea8000c1e1900 */
[----:B------:R-:W3:Y:S04]  /*2270*/  LDG.E R18, desc[UR6][R14.64+-0x18] ;  /* 0xffffe8060e127981 */ /* 0x000ee8000c1e1900 */
[----:B------:R-:W4:Y:S04]  /*2280*/  LDG.E R24, desc[UR6][R14.64+-0x10] ;  /* 0xfffff0060e187981 */ /* 0x000f28000c1e1900 */
[----:B------:R-:W5:Y:S01]  /*2290*/  LDG.E R26, desc[UR6][R14.64+0x10] ;  /* 0x000010060e1a7981 */ /* 0x000f62000c1e1900 */
[----:B--2---:R-:W-:-:S03]  /*22a0*/  ISETP.NE.AND P2, PT, R22, R21, PT ;  /* 0x000000151600720c */ /* 0x004fc60003f45270 */
[----:B------:R-:W2:Y:S10]  /*22b0*/  LDG.E R22, desc[UR6][R14.64+-0x8] ;  /* 0xfffff8060e167981 */ /* 0x000eb4000c1e1900 */
[----:B------:R-:W5:Y:S01]  /*22c0*/  @!P2 LDG.E R19, desc[UR6][R14.64+-0x1c] ;  /* 0xffffe4060e13a981 */ /* 0x000f62000c1e1900 */
[----:B---3--:R-:W-:-:S13]  /*22d0*/  ISETP.NE.AND P1, PT, R18, R21, PT ;  /* 0x000000151200720c */ /* 0x008fda0003f25270 */
[----:B------:R-:W3:Y:S01]  /*22e0*/  @!P1 LDG.E R18, desc[UR6][R14.64+-0x14] ;  /* 0xffffec060e129981 */ /* 0x000ee2000c1e1900 */
[----:B----4-:R-:W-:-:S13]  /*22f0*/  ISETP.NE.AND P0, PT, R24, R21, PT ;  /* 0x000000151800720c */ /* 0x010fda0003f05270 */
[----:B------:R-:W4:Y:S01]  /*2300*/  @!P0 LDG.E R17, desc[UR6][R14.64+-0xc] ;  /* 0xfffff4060e118981 */ /* 0x000f22000c1e1900 */
[----:B------:R-:W-:-:S05]  /*2310*/  @!P2 IMAD.SHL.U32 R24, R11, 0x4, RZ ;  /* 0x000000040b18a824 */ /* 0x000fca00078e00ff */
[C---:B------:R-:W-:Y:S02]  /*2320*/  ISETP.EQ.AND P5, PT, R24.reuse, RZ, !P2 ;  /* 0x000000ff1800720c */ /* 0x040fe400057a2270 */
[C---:B------:R-:W-:Y:S02]  /*2330*/  ISETP.EQ.AND P3, PT, R24.reuse, 0x4, !P2 ;  /* 0x000000041800780c */ /* 0x040fe40005762270 */
[----:B------:R-:W-:-:S09]  /*2340*/  ISETP.EQ.AND P6, PT, R24, 0x8, !P2 ;  /* 0x000000081800780c */ /* 0x000fd200057c2270 */
[--C-:B-----5:R-:W-:Y:S02]  /*2350*/  @P5 IMAD.MOV.U32 R10, RZ, RZ, R19.reuse ;  /* 0x000000ffff0a5224 */ /* 0x120fe400078e0013 */
[----:B------:R-:W-:Y:S02]  /*2360*/  @P3 MOV R9, R19 ;  /* 0x0000001300093202 */ /* 0x000fe40000000f00 */
[C---:B------:R-:W-:Y:S02]  /*2370*/  ISETP.EQ.AND P5, PT, R24.reuse, 0xc, !P2 ;  /* 0x0000000c1800780c */ /* 0x040fe400057a2270 */
[C---:B------:R-:W-:Y:S01]  /*2380*/  ISETP.EQ.AND P3, PT, R24.reuse, 0x10, !P2 ;  /* 0x000000101800780c */ /* 0x040fe20005762270 */
[----:B------:R-:W-:Y:S01]  /*2390*/  @P6 IMAD.MOV.U32 R8, RZ, RZ, R19 ;  /* 0x000000ffff086224 */ /* 0x000fe200078e0013 */
[----:B------:R-:W-:-:S09]  /*23a0*/  ISETP.EQ.AND P6, PT, R24, 0x14, !P2 ;  /* 0x000000141800780c */ /* 0x000fd200057c2270 */
[--C-:B------:R-:W-:Y:S01]  /*23b0*/  @P5 IMAD.MOV.U32 R7, RZ, RZ, R19.reuse ;  /* 0x000000ffff075224 */ /* 0x100fe200078e0013 */
[C---:B------:R-:W-:Y:S01]  /*23c0*/  ISETP.EQ.AND P5, PT, R24.reuse, 0x18, !P2 ;  /* 0x000000181800780c */ /* 0x040fe200057a2270 */
[----:B------:R-:W-:Y:S01]  /*23d0*/  @P3 IMAD.MOV.U32 R6, RZ, RZ, R19 ;  /* 0x000000ffff063224 */ /* 0x000fe200078e0013 */
[----:B------:R-:W-:Y:S01]  /*23e0*/  ISETP.EQ.AND P3, PT, R24, 0x1c, !P2 ;  /* 0x0000001c1800780c */ /* 0x000fe20005762270 */
[----:B------:R-:W-:-:S04]  /*23f0*/  @!P2 VIADD R24, R11, 0x1 ;  /* 0x000000010b18a836 */ /* 0x000fc80000000000 */
[----:B------:R-:W-:Y:S02]  /*2400*/  @!P2 IMAD.MOV.U32 R11, RZ, RZ, R24 ;  /* 0x000000ffff0ba224 */ /* 0x000fe400078e0018 */
[----:B------:R-:W5:Y:S01]  /*2410*/  LDG.E R24, desc[UR6][R14.64] ;  /* 0x000000060e187981 */ /* 0x000f62000c1e1900 */
[----:B------:R-:W-:-:S03]  /*2420*/  @P6 IMAD.MOV.U32 R5, RZ, RZ, R19 ;  /* 0x000000ffff056224 */ /* 0x000fc600078e0013 */
[----:B------:R-:W-:Y:S02]  /*2430*/  @P5 IMAD.MOV.U32 R4, RZ, RZ, R19 ;  /* 0x000000ffff045224 */ /* 0x000fe400078e0013 */
[----:B------:R-:W-:Y:S01]  /*2440*/  @P3 MOV R2, R19 ;  /* 0x0000001300023202 */ /* 0x000fe20000000f00 */
[----:B------:R-:W-:-:S05]  /*2450*/  @!P1 IMAD.SHL.U32 R19, R11, 0x4, RZ ;  /* 0x000000040b139824 */ /* 0x000fca00078e00ff */
[C---:B------:R-:W-:Y:S02]  /*2460*/  ISETP.EQ.AND P5, PT, R19.reuse, RZ, !P1 ;  /* 0x000000ff1300720c */ /* 0x040fe40004fa2270 */
[C---:B------:R-:W-:Y:S02]  /*2470*/  ISETP.EQ.AND P3, PT, R19.reuse, 0x4, !P1 ;  /* 0x000000041300780c */ /* 0x040fe40004f62270 */
[C---:B------:R-:W-:Y:S02]  /*2480*/  ISETP.EQ.AND P6, PT, R19.reuse, 0x8, !P1 ;  /* 0x000000081300780c */ /* 0x040fe40004fc2270 */
[----:B--2---:R-:W-:Y:S02]  /*2490*/  ISETP.NE.AND P2, PT, R22, R21, PT ;  /* 0x000000151600720c */ /* 0x004fe40003f45270 */
[----:B------:R-:W2:Y:S05]  /*24a0*/  LDG.E R22, desc[UR6][R14.64+0x8] ;  /* 0x000008060e167981 */ /* 0x000eaa000c1e1900 */
[--C-:B---3--:R-:W-:Y:S01]  /*24b0*/  @P5 IMAD.MOV.U32 R10, RZ, RZ, R18.reuse ;  /* 0x000000ffff0a5224 */ /* 0x108fe200078e0012 */
[C---:B------:R-:W-:Y:S01]  /*24c0*/  ISETP.EQ.AND P5, PT, R19.reuse, 0xc, !P1 ;  /* 0x0000000c1300780c */ /* 0x040fe20004fa2270 */
[--C-:B------:R-:W-:Y:S01]  /*24d0*/  @P3 IMAD.MOV.U32 R9, RZ, RZ, R18.reuse ;  /* 0x000000ffff093224 */ /* 0x100fe200078e0012 */
[C---:B------:R-:W-:Y:S01]  /*24e0*/  ISETP.EQ.AND P3, PT, R19.reuse, 0x10, !P1 ;  /* 0x000000101300780c */ /* 0x040fe20004f62270 */
[----:B------:R-:W-:Y:S01]  /*24f0*/  @P6 IMAD.MOV.U32 R8, RZ, RZ, R18 ;  /* 0x000000ffff086224 */ /* 0x000fe200078e0012 */
[----:B------:R-:W-:-:S09]  /*2500*/  ISETP.EQ.AND P6, PT, R19, 0x14, !P1 ;  /* 0x000000141300780c */ /* 0x000fd20004fc2270 */
[--C-:B------:R-:W-:Y:S01]  /*2510*/  @P5 IMAD.MOV.U32 R7, RZ, RZ, R18.reuse ;  /* 0x000000ffff075224 */ /* 0x100fe200078e0012 */
[C---:B------:R-:W-:Y:S01]  /*2520*/  ISETP.EQ.AND P5, PT, R19.reuse, 0x18, !P1 ;  /* 0x000000181300780c */ /* 0x040fe20004fa2270 */
[----:B------:R-:W-:Y:S01]  /*2530*/  @P3 IMAD.MOV.U32 R6, RZ, RZ, R18 ;  /* 0x000000ffff063224 */ /* 0x000fe200078e0012 */
[----:B------:R-:W-:Y:S01]  /*2540*/  ISETP.EQ.AND P3, PT, R19, 0x1c, !P1 ;  /* 0x0000001c1300780c */ /* 0x000fe20004f62270 */
[----:B------:R-:W-:-:S05]  /*2550*/  @!P1 VIADD R19, R11, 0x1 ;  /* 0x000000010b139836 */ /* 0x000fca0000000000 */
[----:B------:R-:W-:Y:S02]  /*2560*/  @!P1 MOV R11, R19 ;  /* 0x00000013000b9202 */ /* 0x000fe40000000f00 */
[----:B------:R-:W3:Y:S01]  /*2570*/  @!P2 LDG.E R19, desc[UR6][R14.64+-0x4] ;  /* 0xfffffc060e13a981 */ /* 0x000ee2000c1e1900 */
[--C-:B------:R-:W-:Y:S02]  /*2580*/  @P6 IMAD.MOV.U32 R5, RZ, RZ, R18.reuse ;  /* 0x000000ffff056224 */ /* 0x100fe400078e0012 */
[--C-:B------:R-:W-:Y:S02]  /*2590*/  @P5 IMAD.MOV.U32 R4, RZ, RZ, R18.reuse ;  /* 0x000000ffff045224 */ /* 0x100fe400078e0012 */
[----:B------:R-:W-:Y:S02]  /*25a0*/  @P3 IMAD.MOV.U32 R2, RZ, RZ, R18 ;  /* 0x000000ffff023224 */ /* 0x000fe400078e0012 */
[----:B------:R-:W-:-:S05]  /*25b0*/  @!P0 IMAD.SHL.U32 R18, R11, 0x4, RZ ;  /* 0x000000040b128824 */ /* 0x000fca00078e00ff */
[C---:B------:R-:W-:Y:S02]  /*25c0*/  ISETP.EQ.AND P3, PT, R18.reuse, RZ, !P0 ;  /* 0x000000ff1200720c */ /* 0x040fe40004762270 */
[C---:B------:R-:W-:Y:S02]  /*25d0*/  ISETP.EQ.AND P1, PT, R18.reuse, 0x4, !P0 ;  /* 0x000000041200780c */ /* 0x040fe40004722270 */
[C---:B------:R-:W-:Y:S02]  /*25e0*/  ISETP.EQ.AND P5, PT, R18.reuse, 0x8, !P0 ;  /* 0x000000081200780c */ /* 0x040fe400047a2270 */
[----:B------:R-:W-:-:S07]  /*25f0*/  ISETP.EQ.AND P6, PT, R18, 0xc, !P0 ;  /* 0x0000000c1200780c */ /* 0x000fce00047c2270 */
[--C-:B----4-:R-:W-:Y:S01]  /*2600*/  @P3 IMAD.MOV.U32 R10, RZ, RZ, R17.reuse ;  /* 0x000000ffff0a3224 */ /* 0x110fe200078e0011 */
[C---:B------:R-:W-:Y:S01]  /*2610*/  ISETP.EQ.AND P3, PT, R18.reuse, 0x10, !P0 ;  /* 0x000000101200780c */ /* 0x040fe20004762270 */
[--C-:B------:R-:W-:Y:S01]  /*2620*/  @P1 IMAD.MOV.U32 R9, RZ, RZ, R17.reuse ;  /* 0x000000ffff091224 */ /* 0x100fe200078e0011 */
[C---:B------:R-:W-:Y:S01]  /*2630*/  ISETP.EQ.AND P1, PT, R18.reuse, 0x14, !P0 ;  /* 0x000000141200780c */ /* 0x040fe20004722270 */
[--C-:B------:R-:W-:Y:S01]  /*2640*/  @P5 IMAD.MOV.U32 R8, RZ, RZ, R17.reuse ;  /* 0x000000ffff085224 */ /* 0x100fe200078e0011 */
[C---:B------:R-:W-:Y:S02]  /*2650*/  ISETP.EQ.AND P5, PT, R18.reuse, 0x18, !P0 ;  /* 0x000000181200780c */ /* 0x040fe400047a2270 */
[----:B------:R-:W-:Y:S02]  /*2660*/  @P6 MOV R7, R17 ;  /* 0x0000001100076202 */ /* 0x000fe40000000f00 */
[----:B------:R-:W-:Y:S02]  /*2670*/  ISETP.EQ.AND P6, PT, R18, 0x1c, !P0 ;  /* 0x0000001c1200780c */ /* 0x000fe400047c2270 */
[----:B------:R-:W4:Y:S03]  /*2680*/  LDG.E R18, desc[UR6][R14.64+0x18] ;  /* 0x000018060e127981 */ /* 0x000f26000c1e1900 */
[----:B------:R-:W-:-:S02]  /*2690*/  @P3 IMAD.MOV.U32 R6, RZ, RZ, R17 ;  /* 0x000000ffff063224 */ /* 0x000fc400078e0011 */
[--C-:B------:R-:W-:Y:S02]  /*26a0*/  @P1 IMAD.MOV.U32 R5, RZ, RZ, R17.reuse ;  /* 0x000000ffff051224 */ /* 0x100fe400078e0011 */
[----:B------:R-:W-:-:S04]  /*26b0*/  @P5 IMAD.MOV.U32 R4, RZ, RZ, R17 ;  /* 0x000000ffff045224 */ /* 0x000fc800078e0011 */
[----:B------:R-:W-:Y:S02]  /*26c0*/  @P6 IMAD.MOV.U32 R2, RZ, RZ, R17 ;  /* 0x000000ffff026224 */ /* 0x000fe400078e0011 */
[----:B------:R-:W-:-:S04]  /*26d0*/  @!P0 VIADD R17, R11, 0x1 ;  /* 0x000000010b118836 */ /* 0x000fc80000000000 */
[----:B------:R-:W-:Y:S01]  /*26e0*/  @!P0 IMAD.MOV.U32 R11, RZ, RZ, R17 ;  /* 0x000000ffff0b8224 */ /* 0x000fe200078e0011 */
[----:B-----5:R-:W-:-:S13]  /*26f0*/  ISETP.NE.AND P3, PT, R24, R21, PT ;  /* 0x000000151800720c */ /* 0x020fda0003f65270 */
[----:B------:R-:W5:Y:S01]  /*2700*/  @!P3 LDG.E R17, desc[UR6][R14.64+0x4] ;  /* 0x000004060e11b981 */ /* 0x000f62000c1e1900 */
[----:B--2---:R-:W-:Y:S01]  /*2710*/  ISETP.NE.AND P1, PT, R22, R21, PT ;  /* 0x000000151600720c */ /* 0x004fe20003f25270 */
[----:B------:R-:W-:-:S05]  /*2720*/  @!P2 IMAD.SHL.U32 R22, R11, 0x4, RZ ;  /* 0x000000040b16a824 */ /* 0x000fca00078e00ff */
[C---:B------:R-:W-:Y:S02]  /*2730*/  ISETP.EQ.AND P5, PT, R22.reuse, RZ, !P2 ;  /* 0x000000ff1600720c */ /* 0x040fe400057a2270 */
[C---:B------:R-:W-:Y:S02]  /*2740*/  ISETP.EQ.AND P6, PT, R22.reuse, 0x4, !P2 ;  /* 0x000000041600780c */ /* 0x040fe400057c2270 */
[----:B------:R-:W-:-:S03]  /*2750*/  ISETP.EQ.AND P0, PT, R22, 0x8, !P2 ;  /* 0x000000081600780c */ /* 0x000fc60005702270 */
[----:B------:R-:W2:Y:S06]  /*2760*/  @!P1 LDG.E R24, desc[UR6][R14.64+0xc] ;  /* 0x00000c060e189981 */ /* 0x000eac000c1e1900 */
[----:B---3--:R-:W-:Y:S02]  /*2770*/  @P5 MOV R10, R19 ;  /* 0x00000013000a5202 */ /* 0x008fe40000000f00 */
[--C-:B------:R-:W-:Y:S01]  /*2780*/  @P6 IMAD.MOV.U32 R9, RZ, RZ, R19.reuse ;  /* 0x000000ffff096224 */ /* 0x100fe200078e0013 */
[C---:B------:R-:W-:Y:S02]  /*2790*/  ISETP.EQ.AND P5, PT, R22.reuse, 0xc, !P2 ;  /* 0x0000000c1600780c */ /* 0x040fe400057a2270 */
[C---:B------:R-:W-:Y:S01]  /*27a0*/  ISETP.EQ.AND P6, PT, R22.reuse, 0x10, !P2 ;  /* 0x000000101600780c */ /* 0x040fe200057c2270 */
[----:B------:R-:W-:Y:S01]  /*27b0*/  @P0 IMAD.MOV.U32 R8, RZ, RZ, R19 ;  /* 0x000000ffff080224 */ /* 0x000fe200078e0013 */
[----:B------:R-:W-:-:S09]  /*27c0*/  ISETP.EQ.AND P0, PT, R22, 0x14, !P2 ;  /* 0x000000141600780c */ /* 0x000fd20005702270 */
[--C-:B------:R-:W-:Y:S01]  /*27d0*/  @P5 IMAD.MOV.U32 R7, RZ, RZ, R19.reuse ;  /* 0x000000ffff075224 */ /* 0x100fe200078e0013 */
[C---:B------:R-:W-:Y:S01]  /*27e0*/  ISETP.EQ.AND P5, PT, R22.reuse, 0x18, !P2 ;  /* 0x000000181600780c */ /* 0x040fe200057a2270 */
[--C-:B------:R-:W-:Y:S01]  /*27f0*/  @P6 IMAD.MOV.U32 R6, RZ, RZ, R19.reuse ;  /* 0x000000ffff066224 */ /* 0x100fe200078e0013 */
[----:B------:R-:W-:Y:S01]  /*2800*/  ISETP.EQ.AND P6, PT, R22, 0x1c, !P2 ;  /* 0x0000001c1600780c */ /* 0x000fe200057c2270 */
[----:B------:R-:W-:Y:S01]  /*2810*/  @P0 IMAD.MOV.U32 R5, RZ, RZ, R19 ;  /* 0x000000ffff050224 */ /* 0x000fe200078e0013 */
[----:B------:R-:W-:Y:S01]  /*2820*/  ISETP.NE.AND P0, PT, R26, R21, PT ;  /* 0x000000151a00720c */ /* 0x000fe20003f05270 */
[----:B------:R-:W-:-:S04]  /*2830*/  @!P2 VIADD R22, R11, 0x1 ;  /* 0x000000010b16a836 */ /* 0x000fc80000000000 */
[----:B------:R-:W-:-:S04]  /*2840*/  @!P2 IMAD.MOV.U32 R11, RZ, RZ, R22 ;  /* 0x000000ffff0ba224 */ /* 0x000fc800078e0016 */
[----:B------:R-:W-:Y:S02]  /*2850*/  @P5 MOV R4, R19 ;  /* 0x0000001300045202 */ /* 0x000fe40000000f00 */
[----:B------:R-:W-:Y:S02]  /*2860*/  @P6 IMAD.MOV.U32 R2, RZ, RZ, R19 ;  /* 0x000000ffff026224 */ /* 0x000fe400078e0013 */
[C---:B------:R-:W-:Y:S02]  /*2870*/  @!P3 VIADD R19, R11.reuse, 0x1 ;  /* 0x000000010b13b836 */ /* 0x040fe40000000000 */
[----:B------:R-:W-:Y:S02]  /*2880*/  @!P3 IMAD.SHL.U32 R22, R11, 0x4, RZ ;  /* 0x000000040b16b824 */ /* 0x000fe400078e00ff */
[----:B------:R-:W-:Y:S02]  /*2890*/  @!P3 IMAD.MOV.U32 R11, RZ, RZ, R19 ;  /* 0x000000ffff0bb224 */ /* 0x000fe400078e0013 */
[----:B------:R-:W3:Y:S01]  /*28a0*/  @!P0 LDG.E R19, desc[UR6][R14.64+0x14] ;  /* 0x000014060e138981 */ /* 0x000ee2000c1e1900 */
[----:B----4-:R-:W-:-:S13]  /*28b0*/  ISETP.NE.AND P2, PT, R18, R21, PT ;  /* 0x000000151200720c */ /* 0x010fda0003f45270 */
[----:B------:R-:W4:Y:S01]  /*28c0*/  @!P2 LDG.E R18, desc[UR6][R14.64+0x1c] ;  /* 0x00001c060e12a981 */ /* 0x000f22000c1e1900 */
[C---:B------:R-:W-:Y:S02]  /*28d0*/  ISETP.EQ.AND P6, PT, R22.reuse, RZ, !P3 ;  /* 0x000000ff1600720c */ /* 0x040fe40005fc2270 */
[----:B------:R-:W-:Y:S01]  /*28e0*/  ISETP.EQ.AND P5, PT, R22, 0x4, !P3 ;  /* 0x000000041600780c */ /* 0x000fe20005fa2270 */
[----:B------:R-:W-:Y:S01]  /*28f0*/  VIADD R16, R16, 0x8 ;  /* 0x0000000810107836 */ /* 0x000fe20000000000 */
[----:B------:R-:W-:-:S09]  /*2900*/  IADD3 R3, PT, PT, R3, 0x10, RZ ;  /* 0x0000001003037810 */ /* 0x000fd20007ffe0ff */
[--C-:B-----5:R-:W-:Y:S01]  /*2910*/  @P6 IMAD.MOV.U32 R10, RZ, RZ, R17.reuse ;  /* 0x000000ffff0a6224 */ /* 0x120fe200078e0011 */
[C---:B------:R-:W-:Y:S01]  /*2920*/  ISETP.EQ.AND P6, PT, R22.reuse, 0x8, !P3 ;  /* 0x000000081600780c */ /* 0x040fe20005fc2270 */
[----:B------:R-:W-:Y:S01]  /*2930*/  @P5 IMAD.MOV.U32 R9, RZ, RZ, R17 ;  /* 0x000000ffff095224 */ /* 0x000fe200078e0011 */
[----:B------:R-:W-:-:S11]  /*2940*/  ISETP.EQ.AND P5, PT, R22, 0xc, !P3 ;  /* 0x0000000c1600780c */ /* 0x000fd60005fa2270 */
[----:B------:R-:W-:Y:S01]  /*2950*/  @P6 IMAD.MOV.U32 R8, RZ, RZ, R17 ;  /* 0x000000ffff086224 */ /* 0x000fe200078e0011 */
[C---:B------:R-:W-:Y:S02]  /*2960*/  ISETP.EQ.AND P6, PT, R22.reuse, 0x10, !P3 ;  /* 0x000000101600780c */ /* 0x040fe40005fc2270 */
[----:B------:R-:W-:Y:S02]  /*2970*/  @P5 MOV R7, R17 ;  /* 0x0000001100075202 */ /* 0x000fe40000000f00 */
[----:B------:R-:W-:-:S09]  /*2980*/  ISETP.EQ.AND P5, PT, R22, 0x14, !P3 ;  /* 0x000000141600780c */ /* 0x000fd20005fa2270 */
[--C-:B------:R-:W-:Y:S01]  /*2990*/  @P6 IMAD.MOV.U32 R6, RZ, RZ, R17.reuse ;  /* 0x000000ffff066224 */ /* 0x100fe200078e0011 */
[C---:B------:R-:W-:Y:S02]  /*29a0*/  ISETP.EQ.AND P6, PT, R22.reuse, 0x18, !P3 ;  /* 0x000000181600780c */ /* 0x040fe40005fc2270 */
[----:B------:R-:W-:Y:S01]  /*29b0*/  ISETP.EQ.AND P3, PT, R22, 0x1c, !P3 ;  /* 0x0000001c1600780c */ /* 0x000fe20005f62270 */
[----:B------:R-:W-:Y:S02]  /*29c0*/  @!P1 IMAD.SHL.U32 R22, R11, 0x4, RZ ;  /* 0x000000040b169824 */ /* 0x000fe400078e00ff */
[----:B------:R-:W-:-:S03]  /*29d0*/  @P5 IMAD.MOV.U32 R5, RZ, RZ, R17 ;  /* 0x000000ffff055224 */ /* 0x000fc600078e0011 */
[----:B------:R-:W-:-:S05]  /*29e0*/  ISETP.EQ.AND P5, PT, R22, RZ, !P1 ;  /* 0x000000ff1600720c */ /* 0x000fca0004fa2270 */
[--C-:B------:R-:W-:Y:S01]  /*29f0*/  @P6 IMAD.MOV.U32 R4, RZ, RZ, R17.reuse ;  /* 0x000000ffff046224 */ /* 0x100fe200078e0011 */
[C---:B------:R-:W-:Y:S01]  /*2a00*/  ISETP.EQ.AND P6, PT, R22.reuse, 0x4, !P1 ;  /* 0x000000041600780c */ /* 0x040fe20004fc2270 */
[----:B------:R-:W-:Y:S01]  /*2a10*/  @P3 IMAD.MOV.U32 R2, RZ, RZ, R17 ;  /* 0x000000ffff023224 */ /* 0x000fe200078e0011 */
[----:B------:R-:W-:-:S05]  /*2a20*/  ISETP.EQ.AND P3, PT, R22, 0x8, !P1 ;  /* 0x000000081600780c */ /* 0x000fca0004f62270 */
[----:B--2---:R-:W-:Y:S01]  /*2a30*/  @P5 IMAD.MOV.U32 R10, RZ, RZ, R24 ;  /* 0x000000ffff0a5224 */ /* 0x004fe200078e0018 */
[----:B------:R-:W-:Y:S01]  /*2a40*/  ISETP.EQ.AND P5, PT, R22, 0xc, !P1 ;  /* 0x0000000c1600780c */ /* 0x000fe20004fa2270 */
[----:B------:R-:W-:-:S04]  /*2a50*/  @!P1 VIADD R17, R11, 0x1 ;  /* 0x000000010b119836 */ /* 0x000fc80000000000 */
[--C-:B------:R-:W-:Y:S01]  /*2a60*/  @P6 IMAD.MOV.U32 R9, RZ, RZ, R24.reuse ;  /* 0x000000ffff096224 */ /* 0x100fe200078e0018 */
[C---:B------:R-:W-:Y:S02]  /*2a70*/  ISETP.EQ.AND P6, PT, R22.reuse, 0x10, !P1 ;  /* 0x000000101600780c */ /* 0x040fe40004fc2270 */
[----:B------:R-:W-:Y:S02]  /*2a80*/  @P3 MOV R8, R24 ;  /* 0x0000001800083202 */ /* 0x000fe40000000f00 */
[C---:B------:R-:W-:Y:S01]  /*2a90*/  ISETP.EQ.AND P3, PT, R22.reuse, 0x14, !P1 ;  /* 0x000000141600780c */ /* 0x040fe20004f62270 */
[----:B------:R-:W-:Y:S02]  /*2aa0*/  @!P1 IMAD.MOV.U32 R11, RZ, RZ, R17 ;  /* 0x000000ffff0b9224 */ /* 0x000fe400078e0011 */
[----:B------:R-:W-:Y:S01]  /*2ab0*/  @P5 IMAD.MOV.U32 R7, RZ, RZ, R24 ;  /* 0x000000ffff075224 */ /* 0x000fe200078e0018 */
[C---:B------:R-:W-:Y:S02]  /*2ac0*/  ISETP.EQ.AND P5, PT, R22.reuse, 0x18, !P1 ;  /* 0x000000181600780c */ /* 0x040fe40004fa2270 */
[----:B------:R-:W-:Y:S01]  /*2ad0*/  ISETP.EQ.AND P1, PT, R22, 0x1c, !P1 ;  /* 0x0000001c1600780c */ /* 0x000fe20004f22270 */
[----:B------:R-:W-:-:S02]  /*2ae0*/  @!P0 IMAD.SHL.U32 R22, R11, 0x4, RZ ;  /* 0x000000040b168824 */ /* 0x000fc400078e00ff */
[----:B------:R-:W-:-:S03]  /*2af0*/  @P6 IMAD.MOV.U32 R6, RZ, RZ, R24 ;  /* 0x000000ffff066224 */ /* 0x000fc600078e0018 */
[C---:B------:R-:W-:Y:S01]  /*2b00*/  ISETP.EQ.AND P6, PT, R22.reuse, RZ, !P0 ;  /* 0x000000ff1600720c */ /* 0x040fe200047c2270 */
[----:B------:R-:W-:Y:S01]  /*2b10*/  @P3 IMAD.MOV.U32 R5, RZ, RZ, R24 ;  /* 0x000000ffff053224 */ /* 0x000fe200078e0018 */
[----:B------:R-:W-:-:S03]  /*2b20*/  ISETP.EQ.AND P3, PT, R22, 0x4, !P0 ;  /* 0x000000041600780c */ /* 0x000fc60004762270 */
[----:B------:R-:W-:Y:S01]  /*2b30*/  @P5 IMAD.MOV.U32 R4, RZ, RZ, R24 ;  /* 0x000000ffff045224 */ /* 0x000fe200078e0018 */
[C---:B------:R-:W-:Y:S02]  /*2b40*/  ISETP.EQ.AND P5, PT, R22.reuse, 0x8, !P0 ;  /* 0x000000081600780c */ /* 0x040fe400047a2270 */
[----:B------:R-:W-:Y:S01]  /*2b50*/  @P1 MOV R2, R24 ;  /* 0x0000001800021202 */ /* 0x000fe20000000f00 */
[----:B------:R-:W-:Y:S01]  /*2b60*/  @!P0 VIADD R17, R11, 0x1 ;  /* 0x000000010b118836 */ /* 0x000fe20000000000 */
[----:B------:R-:W-:-:S03]  /*2b70*/  ISETP.EQ.AND P1, PT, R22, 0xc, !P0 ;  /* 0x0000000c1600780c */ /* 0x000fc60004722270 */
[--C-:B---3--:R-:W-:Y:S01]  /*2b80*/  @P6 IMAD.MOV.U32 R10, RZ, RZ, R19.reuse ;  /* 0x000000ffff0a6224 */ /* 0x108fe200078e0013 */
[C---:B------:R-:W-:Y:S01]  /*2b90*/  ISETP.EQ.AND P6, PT, R22.reuse, 0x10, !P0 ;  /* 0x000000101600780c */ /* 0x040fe200047c2270 */
[----:B------:R-:W-:Y:S01]  /*2ba0*/  @P3 IMAD.MOV.U32 R9, RZ, RZ, R19 ;  /* 0x000000ffff093224 */ /* 0x000fe200078e0013 */
[----:B------:R-:W-:Y:S01]  /*2bb0*/  ISETP.EQ.AND P3, PT, R22, 0x14, !P0 ;  /* 0x000000141600780c */ /* 0x000fe20004762270 */
[----:B------:R-:W-:-:S04]  /*2bc0*/  @!P0 IMAD.MOV.U32 R11, RZ, RZ, R17 ;  /* 0x000000ffff0b8224 */ /* 0x000fc800078e0011 */
[----:B------:R-:W-:Y:S02]  /*2bd0*/  @!P2 IMAD.SHL.U32 R17, R11, 0x4, RZ ;  /* 0x000000040b11a824 */ /* 0x000fe400078e00ff */
[--C-:B------:R-:W-:Y:S01]  /*2be0*/  @P5 IMAD.MOV.U32 R8, RZ, RZ, R19.reuse ;  /* 0x000000ffff085224 */ /* 0x100fe200078e0013 */
[C---:B------:R-:W-:Y:S01]  /*2bf0*/  ISETP.EQ.AND P5, PT, R22.reuse, 0x18, !P0 ;  /* 0x000000181600780c */ /* 0x040fe200047a2270 */
[--C-:B------:R-:W-:Y:S01]  /*2c00*/  @P1 IMAD.MOV.U32 R7, RZ, RZ, R19.reuse ;  /* 0x000000ffff071224 */ /* 0x100fe200078e0013 */
[----:B------:R-:W-:Y:S02]  /*2c10*/  ISETP.EQ.AND P0, PT, R22, 0x1c, !P0 ;  /* 0x0000001c1600780c */ /* 0x000fe40004702270 */
[----:B------:R-:W-:Y:S01]  /*2c20*/  @P6 MOV R6, R19 ;  /* 0x0000001300066202 */ /* 0x000fe20000000f00 */
[----:B------:R-:W-:Y:S01]  /*2c30*/  @P3 IMAD.MOV.U32 R5, RZ, RZ, R19 ;  /* 0x000000ffff053224 */ /* 0x000fe200078e0013 */
[C---:B------:R-:W-:Y:S02]  /*2c40*/  ISETP.EQ.AND P1, PT, R17.reuse, RZ, !P2 ;  /* 0x000000ff1100720c */ /* 0x040fe40005722270 */
[----:B------:R-:W-:-:S02]  /*2c50*/  ISETP.EQ.AND P6, PT, R17, 0x4, !P2 ;  /* 0x000000041100780c */ /* 0x000fc400057c2270 */
[----:B------:R-:W-:-:S03]  /*2c60*/  ISETP.EQ.AND P3, PT, R17, 0x8, !P2 ;  /* 0x000000081100780c */ /* 0x000fc60005762270 */
[--C-:B------:R-:W-:Y:S01]  /*2c70*/  @P5 IMAD.MOV.U32 R4, RZ, RZ, R19.reuse ;  /* 0x000000ffff045224 */ /* 0x100fe200078e0013 */
[C---:B------:R-:W-:Y:S01]  /*2c80*/  ISETP.EQ.AND P5, PT, R17.reuse, 0xc, !P2 ;  /* 0x0000000c1100780c */ /* 0x040fe200057a2270 */
[----:B------:R-:W-:Y:S01]  /*2c90*/  @P0 IMAD.MOV.U32 R2, RZ, RZ, R19 ;  /* 0x000000ffff020224 */ /* 0x000fe200078e0013 */
[----:B------:R-:W-:-:S03]  /*2ca0*/  ISETP.EQ.AND P0, PT, R17, 0x10, !P2 ;  /* 0x000000101100780c */ /* 0x000fc60005702270 */
[--C-:B----4-:R-:W-:Y:S01]  /*2cb0*/  @P1 IMAD.MOV.U32 R10, RZ, RZ, R18.reuse ;  /* 0x000000ffff0a1224 */ /* 0x110fe200078e0012 */
[C---:B------:R-:W-:Y:S01]  /*2cc0*/  ISETP.EQ.AND P1, PT, R17.reuse, 0x14, !P2 ;  /* 0x000000141100780c */ /* 0x040fe20005722270 */
[--C-:B------:R-:W-:Y:S01]  /*2cd0*/  @P6 IMAD.MOV.U32 R9, RZ, RZ, R18.reuse ;  /* 0x000000ffff096224 */ /* 0x100fe200078e0012 */
[C---:B------:R-:W-:Y:S01]  /*2ce0*/  ISETP.EQ.AND P6, PT, R17.reuse, 0x18, !P2 ;  /* 0x000000181100780c */ /* 0x040fe200057c2270 */
[----:B------:R-:W-:Y:S01]  /*2cf0*/  @P3 IMAD.MOV.U32 R8, RZ, RZ, R18 ;  /* 0x000000ffff083224 */ /* 0x000fe200078e0012 */
[----:B------:R-:W-:Y:S02]  /*2d00*/  ISETP.EQ.AND P3, PT, R17, 0x1c, !P2 ;  /* 0x0000001c1100780c */ /* 0x000fe40005762270 */
[----:B------:R-:W-:-:S05]  /*2d10*/  @!P2 IADD3 R17, PT, PT, R11, 0x1, RZ ;  /* 0x000000010b11a810 */ /* 0x000fca0007ffe0ff */
[----:B------:R-:W-:Y:S01]  /*2d20*/  @!P2 IMAD.MOV.U32 R11, RZ, RZ, R17 ;  /* 0x000000ffff0ba224 */ /* 0x000fe200078e0011 */
[----:B------:R-:W-:Y:S01]  /*2d30*/  ISETP.NE.AND P2, PT, R16, RZ, PT ;  /* 0x000000ff1000720c */ /* 0x000fe20003f45270 */
[--C-:B------:R-:W-:Y:S01]  /*2d40*/  @P5 IMAD.MOV.U32 R7, RZ, RZ, R18.reuse ;  /* 0x000000ffff075224 */ /* 0x100fe200078e0012 */
[----:B------:R-:W-:Y:S01]  /*2d50*/  IADD3 R14, P5, PT, R14, 0x40, RZ ;  /* 0x000000400e0e7810 */ /* 0x000fe20007fbe0ff */
[--C-:B------:R-:W-:Y:S02]  /*2d60*/  @P0 IMAD.MOV.U32 R6, RZ, RZ, R18.reuse ;  /* 0x000000ffff060224 */ /* 0x100fe400078e0012 */
[--C-:B------:R-:W-:Y:S02]  /*2d70*/  @P1 IMAD.MOV.U32 R5, RZ, RZ, R18.reuse ;  /* 0x000000ffff051224 */ /* 0x100fe400078e0012 */
[----:B------:R-:W-:Y:S02]  /*2d80*/  IMAD.X R15, RZ, RZ, R15, P5 ;  /* 0x000000ffff0f7224 */ /* 0x000fe400028e060f */
[----:B------:R-:W-:-:S02]  /*2d90*/  @P6 IMAD.MOV.U32 R4, RZ, RZ, R18 ;  /* 0x000000ffff046224 */ /* 0x000fc400078e0012 */
[----:B------:R-:W-:Y:S02]  /*2da0*/  @P3 IMAD.MOV.U32 R2, RZ, RZ, R18 ;  /* 0x000000ffff023224 */ /* 0x000fe400078e0012 */
[----:B------:R-:W-:Y:S05]  /*2db0*/  @P2 BRA `(.L_x_2) ;  /* 0xfffffff400282947 */ /* 0x000fea000383ffff */
.L_x_1:
[----:B0-----:R-:W-:-:S04]  /*2dc0*/  LEA.HI R14, R0, 0x1, RZ, 0x1f ;  /* 0x00000001000e7811 */ /* 0x001fc800078ff8ff */
[----:B------:R-:W-:-:S04]  /*2dd0*/  LOP3.LUT R15, R14, 0x7, RZ, 0xc0, !PT ;  /* 0x000000070e0f7812 */ /* 0x000fc800078ec0ff */
[----:B------:R-:W-:-:S13]  /*2de0*/  ISETP.NE.AND P0, PT, R15, RZ, PT ;  /* 0x000000ff0f00720c */ /* 0x000fda0003f05270 */
[----:B------:R-:W-:Y:S05]  /*2df0*/  @!P0 BRA `(.L_x_3) ;  /* 0x0000000800ac8947 */ /* 0x000fea0003800000 */
[----:B------:R-:W-:Y:S01]  /*2e00*/  LOP3.LUT P2, RZ, R14, 0x3, RZ, 0xc0, !PT ;  /* 0x000000030eff7812 */ /* 0x000fe2000784c0ff */
[----:B------:R-:W-:-:S12]  /*2e10*/  @!P4 BRA `(.L_x_4) ;  /* 0x00000004006cc947 */ /* 0x000fd80003800000 */
[----:B------:R-:W0:Y:S02]  /*2e20*/  LDC.64 R14, c[0x0][0x388] ;  /* 0x0000e200ff0e7b82 */ /* 0x000e240000000a00 */
[----:B0-----:R-:W-:-:S05]  /*2e30*/  IMAD.WIDE.U32 R14, R3, 0x4, R14 ;  /* 0x00000004030e7825 */ /* 0x001fca00078e000e */
[----:B------:R-:W2:Y:S04]  /*2e40*/  LDG.E R16, desc[UR6][R14.64] ;  /* 0x000000060e107981 */ /* 0x000ea8000c1e1900 */
[----:B------:R-:W3:Y:S04]  /*2e50*/  LDG.E R18, desc[UR6][R14.64+0x8] ;  /* 0x000008060e127981 */ /* 0x000ee8000c1e1900 */
[----:B------:R-:W4:Y:S04]  /*2e60*/  LDG.E R22, desc[UR6][R14.64+0x10] ;  /* 0x000010060e167981 */ /* 0x000f28000c1e1900 */
[----:B------:R-:W5:Y:S01]  /*2e70*/  LDG.E R24, desc[UR6][R14.64+0x18] ;  /* 0x000018060e187981 */ /* 0x000f62000c1e1900 */
[----:B--2---:R-:W-:-:S13]  /*2e80*/  ISETP.NE.AND P6, PT, R16, R21, PT ;  /* 0x000000151000720c */ /* 0x004fda0003fc5270 */
[----:B------:R-:W2:Y:S01]  /*2e90*/  @!P6 LDG.E R17, desc[UR6][R14.64+0x4] ;  /* 0x000004060e11e981 */ /* 0x000ea2000c1e1900 */
[----:B---3--:R-:W-:-:S13]  /*2ea0*/  ISETP.NE.AND P1, PT, R18, R21, PT ;  /* 0x000000151200720c */ /* 0x008fda0003f25270 */
[----:B------:R-:W3:Y:S01]  /*2eb0*/  @!P1 LDG.E R16, desc[UR6][R14.64+0xc] ;  /* 0x00000c060e109981 */ /* 0x000ee2000c1e1900 */
[----:B----4-:R-:W-:-:S13]  /*2ec0*/  ISETP.NE.AND P0, PT, R22, R21, PT ;  /* 0x000000151600720c */ /* 0x010fda0003f05270 */
[----:B------:R-:W4:Y:S01]  /*2ed0*/  @!P0 LDG.E R18, desc[UR6][R14.64+0x14] ;  /* 0x000014060e128981 */ /* 0x000f22000c1e1900 */
[----:B-----5:R-:W-:-:S13]  /*2ee0*/  ISETP.NE.AND P3, PT, R24, R21, PT ;  /* 0x000000151800720c */ /* 0x020fda0003f65270 */
[----:B------:R0:W5:Y:S01]  /*2ef0*/  @!P3 LDG.E R19, desc[UR6][R14.64+0x1c] ;  /* 0x00001c060e13b981 */ /* 0x000162000c1e1900 */
[----:B------:R-:W-:Y:S02]  /*2f00*/  @!P6 IMAD.SHL.U32 R22, R11, 0x4, RZ ;  /* 0x000000040b16e824 */ /* 0x000fe400078e00ff */
[----:B------:R-:W-:-:S03]  /*2f10*/  VIADD R3, R3, 0x8 ;  /* 0x0000000803037836 */ /* 0x000fc60000000000 */
[----:B------:R-:W-:Y:S01]  /*2f20*/  ISETP.EQ.AND P5, PT, R22, RZ, !P6 ;  /* 0x000000ff1600720c */ /* 0x000fe200077a2270 */
[----:B0-----:R-:W-:-:S04]  /*2f30*/  @!P6 VIADD R14, R11, 0x1 ;  /* 0x000000010b0ee836 */ /* 0x001fc80000000000 */
[----:B------:R-:W-:-:S04]  /*2f40*/  @!P6 IMAD.MOV.U32 R11, RZ, RZ, R14 ;  /* 0x000000ffff0be224 */ /* 0x000fc800078e000e */
[C---:B------:R-:W-:Y:S02]  /*2f50*/  @!P1 IMAD.SHL.U32 R15, R11.reuse, 0x4, RZ ;  /* 0x000000040b0f9824 */ /* 0x040fe400078e00ff */
[----:B------:R-:W-:-:S04]  /*2f60*/  @!P1 VIADD R14, R11, 0x1 ;  /* 0x000000010b0e9836 */ /* 0x000fc80000000000 */
[----:B------:R-:W-:-:S04]  /*2f70*/  @!P1 IMAD.MOV.U32 R11, RZ, RZ, R14 ;  /* 0x000000ffff0b9224 */ /* 0x000fc800078e000e */
[----:B------:R-:W-:Y:S02]  /*2f80*/  @!P0 VIADD R14, R11, 0x1 ;  /* 0x000000010b0e8836 */ /* 0x000fe40000000000 */
[----:B--2---:R-:W-:Y:S01]  /*2f90*/  @P5 IMAD.MOV.U32 R10, RZ, RZ, R17 ;  /* 0x000000ffff0a5224 */ /* 0x004fe200078e0011 */
[----:B------:R-:W-:-:S13]  /*2fa0*/  ISETP.EQ.AND P5, PT, R22, 0x4, !P6 ;  /* 0x000000041600780c */ /* 0x000fda00077a2270 */
[----:B------:R-:W-:Y:S01]  /*2fb0*/  @P5 IMAD.MOV.U32 R9, RZ, RZ, R17 ;  /* 0x000000ffff095224 */ /* 0x000fe200078e0011 */
[----:B------:R-:W-:-:S13]  /*2fc0*/  ISETP.EQ.AND P5, PT, R22, 0x8, !P6 ;  /* 0x000000081600780c */ /* 0x000fda00077a2270 */
[----:B------:R-:W-:Y:S01]  /*2fd0*/  @P5 IMAD.MOV.U32 R8, RZ, RZ, R17 ;  /* 0x000000ffff085224 */ /* 0x000fe200078e0011 */
[----:B------:R-:W-:-:S13]  /*2fe0*/  ISETP.EQ.AND P5, PT, R22, 0xc, !P6 ;  /* 0x0000000c1600780c */ /* 0x000fda00077a2270 */
[----:B------:R-:W-:Y:S01]  /*2ff0*/  @P5 IMAD.MOV.U32 R7, RZ, RZ, R17 ;  /* 0x000000ffff075224 */ /* 0x000fe200078e0011 */
[----:B------:R-:W-:-:S13]  /*3000*/  ISETP.EQ.AND P5, PT, R22, 0x10, !P6 ;  /* 0x000000101600780c */ /* 0x000fda00077a2270 */
[----:B------:R-:W-:Y:S01]  /*3010*/  @P5 IMAD.MOV.U32 R6, RZ, RZ, R17 ;  /* 0x000000ffff065224 */ /* 0x000fe200078e0011 */
[----:B------:R-:W-:-:S13]  /*3020*/  ISETP.EQ.AND P5, PT, R22, 0x14, !P6 ;  /* 0x000000141600780c */ /* 0x000fda00077a2270 */
[----:B------:R-:W-:Y:S02]  /*3030*/  @P5 MOV R5, R17 ;  /* 0x0000001100055202 */ /* 0x000fe40000000f00 */
[C---:B------:R-:W-:Y:S02]  /*3040*/  ISETP.EQ.AND P5, PT, R22.reuse, 0x18, !P6 ;  /* 0x000000181600780c */ /* 0x040fe400077a2270 */
[----:B------:R-:W-:-:S11]  /*3050*/  ISETP.EQ.AND P6, PT, R22, 0x1c, !P6 ;  /* 0x0000001c1600780c */ /* 0x000fd600077c2270 */
[--C-:B------:R-:W-:Y:S01]  /*3060*/  @P5 IMAD.MOV.U32 R4, RZ, RZ, R17.reuse ;  /* 0x000000ffff045224 */ /* 0x100fe200078e0011 */
[C---:B------:R-:W-:Y:S01]  /*3070*/  ISETP.EQ.AND P5, PT, R15.reuse, RZ, !P1 ;  /* 0x000000ff0f00720c */ /* 0x040fe20004fa2270 */
[----:B------:R-:W-:Y:S01]  /*3080*/  @P6 IMAD.MOV.U32 R2, RZ, RZ, R17 ;  /* 0x000000ffff026224 */ /* 0x000fe200078e0011 */
[----:B------:R-:W-:Y:S01]  /*3090*/  ISETP.EQ.AND P6, PT, R15, 0x4, !P1 ;  /* 0x000000040f00780c */ /* 0x000fe20004fc2270 */
[----:B------:R-:W-:Y:S02]  /*30a0*/  @!P0 IMAD.SHL.U32 R17, R11, 0x4, RZ ;  /* 0x000000040b118824 */ /* 0x000fe400078e00ff */
[----:B------:R-:W-:-:S04]  /*30b0*/  @!P0 IMAD.MOV.U32 R11, RZ, RZ, R14 ;  /* 0x000000ffff0b8224 */ /* 0x000fc800078e000e */
[----:B------:R-:W-:-:S04]  /*30c0*/  @!P3 IMAD.SHL.U32 R14, R11, 0x4, RZ ;  /* 0x000000040b0eb824 */ /* 0x000fc800078e00ff */
[--C-:B---3--:R-:W-:Y:S01]  /*30d0*/  @P5 IMAD.MOV.U32 R10, RZ, RZ, R16.reuse ;  /* 0x000000ffff0a5224 */ /* 0x108fe200078e0010 */
        /* <DEDUP_REMOVED lines=10> */
[----:B------:R-:W-:Y:S01]  /*3180*/  @P6 IMAD.MOV.U32 R5, RZ, RZ, R16 ;  /* 0x000000ffff056224 */ /* 0x000fe200078e0010 */
[----:B------:R-:W-:-:S09]  /*3190*/  ISETP.EQ.AND P6, PT, R17, RZ, !P0 ;  /* 0x000000ff1100720c */ /* 0x000fd200047c2270 */
[--C-:B------:R-:W-:Y:S01]  /*31a0*/  @P5 IMAD.MOV.U32 R4, RZ, RZ, R16.reuse ;  /* 0x000000ffff045224 */ /* 0x100fe200078e0010 */
[C---:B------:R-:W-:Y:S01]  /*31b0*/  ISETP.EQ.AND P5, PT, R17.reuse, 0x4, !P0 ;  /* 0x000000041100780c */ /* 0x040fe200047a2270 */
[----:B------:R-:W-:Y:S01]  /*31c0*/  @P1 IMAD.MOV.U32 R2, RZ, RZ, R16 ;  /* 0x000000ffff021224 */ /* 0x000fe200078e0010 */
[C---:B------:R-:W-:Y:S02]  /*31d0*/  ISETP.EQ.AND P1, PT, R17.reuse, 0x8, !P0 ;  /* 0x000000081100780c */ /* 0x040fe40004722270 */
[----:B----4-:R-:W-:Y:S02]  /*31e0*/  @P6 MOV R10, R18 ;  /* 0x00000012000a6202 */ /* 0x010fe40000000f00 */
[----:B------:R-:W-:-:S07]  /*31f0*/  ISETP.EQ.AND P6, PT, R17, 0xc, !P0 ;  /* 0x0000000c1100780c */ /* 0x000fce00047c2270 */
[--C-:B------:R-:W-:Y:S01]  /*3200*/  @P5 IMAD.MOV.U32 R9, RZ, RZ, R18.reuse ;  /* 0x000000ffff095224 */ /* 0x100fe200078e0012 */
[C---:B------:R-:W-:Y:S01]  /*3210*/  ISETP.EQ.AND P5, PT, R17.reuse, 0x10, !P0 ;  /* 0x000000101100780c */ /* 0x040fe200047a2270 */
[----:B------:R-:W-:Y:S01]  /*3220*/  @P1 IMAD.MOV.U32 R8, RZ, RZ, R18 ;  /* 0x000000ffff081224 */ /* 0x000fe200078e0012 */
[----:B------:R-:W-:-:S03]  /*3230*/  ISETP.EQ.AND P1, PT, R17, 0x14, !P0 ;  /* 0x000000141100780c */ /* 0x000fc60004722270 */
[----:B------:R-:W-:Y:S01]  /*3240*/  @P6 IMAD.MOV.U32 R7, RZ, RZ, R18 ;  /* 0x000000ffff076224 */ /* 0x000fe200078e0012 */
[C---:B------:R-:W-:Y:S02]  /*3250*/  ISETP.EQ.AND P6, PT, R17.reuse, 0x18, !P0 ;  /* 0x000000181100780c */ /* 0x040fe400047c2270 */
[----:B------:R-:W-:-:S05]  /*3260*/  ISETP.EQ.AND P0, PT, R17, 0x1c, !P0 ;  /* 0x0000001c1100780c */ /* 0x000fca0004702270 */
[--C-:B------:R-:W-:Y:S01]  /*3270*/  @P5 IMAD.MOV.U32 R6, RZ, RZ, R18.reuse ;  /* 0x000000ffff065224 */ /* 0x100fe200078e0012 */
[C---:B------:R-:W-:Y:S02]  /*3280*/  ISETP.EQ.AND P5, PT, R14.reuse, RZ, !P3 ;  /* 0x000000ff0e00720c */ /* 0x040fe40005fa2270 */
[----:B------:R-:W-:Y:S02]  /*3290*/  @P1 MOV R5, R18 ;  /* 0x0000001200051202 */ /* 0x000fe40000000f00 */
[C---:B------:R-:W-:Y:S01]  /*32a0*/  ISETP.EQ.AND P1, PT, R14.reuse, 0x4, !P3 ;  /* 0x000000040e00780c */ /* 0x040fe20005f22270 */
[--C-:B------:R-:W-:Y:S01]  /*32b0*/  @P6 IMAD.MOV.U32 R4, RZ, RZ, R18.reuse ;  /* 0x000000ffff046224 */ /* 0x100fe200078e0012 */
[C---:B------:R-:W-:Y:S01]  /*32c0*/  ISETP.EQ.AND P6, PT, R14.reuse, 0x8, !P3 ;  /* 0x000000080e00780c */ /* 0x040fe20005fc2270 */
[----:B------:R-:W-:Y:S01]  /*32d0*/  @P0 IMAD.MOV.U32 R2, RZ, RZ, R18 ;  /* 0x000000ffff020224 */ /* 0x000fe200078e0012 */
[----:B------:R-:W-:-:S05]  /*32e0*/  ISETP.EQ.AND P0, PT, R14, 0xc, !P3 ;  /* 0x0000000c0e00780c */ /* 0x000fca0005f02270 */
[----:B-----5:R-:W-:Y:S01]  /*32f0*/  @P5 IMAD.MOV.U32 R10, RZ, RZ, R19 ;  /* 0x000000ffff0a5224 */ /* 0x020fe200078e0013 */
[----:B------:R-:W-:-:S03]  /*3300*/  ISETP.EQ.AND P5, PT, R14, 0x10, !P3 ;  /* 0x000000100e00780c */ /* 0x000fc60005fa2270 */
[--C-:B------:R-:W-:Y:S01]  /*3310*/  @P1 IMAD.MOV.U32 R9, RZ, RZ, R19.reuse ;  /* 0x000000ffff091224 */ /* 0x100fe200078e0013 */
[C---:B------:R-:W-:Y:S01]  /*3320*/  ISETP.EQ.AND P1, PT, R14.reuse, 0x14, !P3 ;  /* 0x000000140e00780c */ /* 0x040fe20005f22270 */
[--C-:B------:R-:W-:Y:S01]  /*3330*/  @P6 IMAD.MOV.U32 R8, RZ, RZ, R19.reuse ;  /* 0x000000ffff086224 */ /* 0x100fe200078e0013 */
[C---:B------:R-:W-:Y:S01]  /*3340*/  ISETP.EQ.AND P6, PT, R14.reuse, 0x18, !P3 ;  /* 0x000000180e00780c */ /* 0x040fe20005fc2270 */
[----:B------:R-:W-:Y:S01]  /*3350*/  @P0 IMAD.MOV.U32 R7, RZ, RZ, R19 ;  /* 0x000000ffff070224 */ /* 0x000fe200078e0013 */
[----:B------:R-:W-:Y:S01]  /*3360*/  ISETP.EQ.AND P0, PT, R14, 0x1c, !P3 ;  /* 0x0000001c0e00780c */ /* 0x000fe20005f02270 */
[----:B------:R-:W-:-:S04]  /*3370*/  @!P3 VIADD R14, R11, 0x1 ;  /* 0x000000010b0eb836 */ /* 0x000fc80000000000 */
[----:B------:R-:W-:Y:S01]  /*3380*/  @P5 IMAD.MOV.U32 R6, RZ, RZ, R19 ;  /* 0x000000ffff065224 */ /* 0x000fe200078e0013 */
[----:B------:R-:W-:-:S03]  /*3390*/  @!P3 MOV R11, R14 ;  /* 0x0000000e000bb202 */ /* 0x000fc60000000f00 */
[--C-:B------:R-:W-:Y:S02]  /*33a0*/  @P1 IMAD.MOV.U32 R5, RZ, RZ, R19.reuse ;  /* 0x000000ffff051224 */ /* 0x100fe400078e0013 */
[--C-:B------:R-:W-:Y:S02]  /*33b0*/  @P6 IMAD.MOV.U32 R4, RZ, RZ, R19.reuse ;  /* 0x000000ffff046224 */ /* 0x100fe400078e0013 */
[----:B------:R-:W-:-:S07]  /*33c0*/  @P0 IMAD.MOV.U32 R2, RZ, RZ, R19 ;  /* 0x000000ffff020224 */ /* 0x000fce00078e0013 */
.L_x_4:
[----:B------:R-:W-:Y:S04]  /*33d0*/  BSSY.RECONVERGENT B1, `(.L_x_3) ;  /* 0x000004d000017945 */ /* 0x000fe80003800200 */
[----:B------:R-:W-:Y:S05]  /*33e0*/  @!P2 BRA `(.L_x_5) ;  /* 0x00000004002ca947 */ /* 0x000fea0003800000 */
[C---:B------:R-:W-:Y:S02]  /*33f0*/  LOP3.LUT P0, RZ, R0.reuse, 0x6, RZ, 0xc0, !PT ;  /* 0x0000000600ff7812 */ /* 0x040fe4000780c0ff */
[----:B------:R-:W-:-:S11]  /*3400*/  LOP3.LUT P1, RZ, R0, 0x2, RZ, 0xc0, !PT ;  /* 0x0000000200ff7812 */ /* 0x000fd6000782c0ff */
[----:B------:R-:W-:Y:S05]  /*3410*/  @!P0 BRA `(.L_x_6) ;  /* 0x0000000000bc8947 */ /* 0x000fea0003800000 */
[----:B------:R-:W0:Y:S02]  /*3420*/  LDC.64 R14, c[0x0][0x388] ;  /* 0x0000e200ff0e7b82 */ /* 0x000e240000000a00 */
[----:B0-----:R-:W-:-:S05]  /*3430*/  IMAD.WIDE.U32 R14, R3, 0x4, R14 ;  /* 0x00000004030e7825 */ /* 0x001fca00078e000e */
[----:B------:R-:W2:Y:S04]  /*3440*/  LDG.E R0, desc[UR6][R14.64] ;  /* 0x000000060e007981 */ /* 0x000ea8000c1e1900 */
[----:B------:R-:W3:Y:S01]  /*3450*/  LDG.E R16, desc[UR6][R14.64+0x8] ;  /* 0x000008060e107981 */ /* 0x000ee2000c1e1900 */
[----:B--2---:R-:W-:-:S13]  /*3460*/  ISETP.NE.AND P0, PT, R0, R21, PT ;  /* 0x000000150000720c */ /* 0x004fda0003f05270 */
[----:B------:R-:W2:Y:S01]  /*3470*/  @!P0 LDG.E R0, desc[UR6][R14.64+0x4] ;  /* 0x000004060e008981 */ /* 0x000ea2000c1e1900 */
[----:B---3--:R-:W-:-:S13]  /*3480*/  ISETP.NE.AND P2, PT, R16, R21, PT ;  /* 0x000000151000720c */ /* 0x008fda0003f45270 */
[----:B------:R0:W3:Y:S01]  /*3490*/  @!P2 LDG.E R16, desc[UR6][R14.64+0xc] ;  /* 0x00000c060e10a981 */ /* 0x0000e2000c1e1900 */
[C---:B------:R-:W-:Y:S01]  /*34a0*/  @!P0 IMAD.SHL.U32 R18, R11.reuse, 0x4, RZ ;  /* 0x000000040b128824 */ /* 0x040fe200078e00ff */
[----:B------:R-:W-:Y:S01]  /*34b0*/  @!P0 IADD3 R17, PT, PT, R11, 0x1, RZ ;  /* 0x000000010b118810 */ /* 0x000fe20007ffe0ff */
[----:B------:R-:W-:-:S03]  /*34c0*/  VIADD R3, R3, 0x4 ;  /* 0x0000000403037836 */ /* 0x000fc60000000000 */
[C---:B------:R-:W-:Y:S01]  /*34d0*/  ISETP.EQ.AND P6, PT, R18.reuse, RZ, !P0 ;  /* 0x000000ff1200720c */ /* 0x040fe200047c2270 */
[----:B------:R-:W-:Y:S01]  /*34e0*/  @!P0 IMAD.MOV.U32 R11, RZ, RZ, R17 ;  /* 0x000000ffff0b8224 */ /* 0x000fe200078e0011 */
[C---:B------:R-:W-:Y:S02]  /*34f0*/  ISETP.EQ.AND P3, PT, R18.reuse, 0x4, !P0 ;  /* 0x000000041200780c */ /* 0x040fe40004762270 */
[----:B------:R-:W-:Y:S01]  /*3500*/  ISETP.EQ.AND P5, PT, R18, 0x8, !P0 ;  /* 0x000000081200780c */ /* 0x000fe200047a2270 */
[----:B0-----:R-:W-:-:S08]  /*3510*/  @!P2 IMAD.SHL.U32 R14, R11, 0x4, RZ ;  /* 0x000000040b0ea824 */ /* 0x001fd000078e00ff */
[--C-:B--2---:R-:W-:Y:S01]  /*3520*/  @P6 IMAD.MOV.U32 R10, RZ, RZ, R0.reuse ;  /* 0x000000ffff0a6224 */ /* 0x104fe200078e0000 */
[C---:B------:R-:W-:Y:S01]  /*3530*/  ISETP.EQ.AND P6, PT, R18.reuse, 0xc, !P0 ;  /* 0x0000000c1200780c */ /* 0x040fe200047c2270 */
[--C-:B------:R-:W-:Y:S01]  /*3540*/  @P3 IMAD.MOV.U32 R9, RZ, RZ, R0.reuse ;  /* 0x000000ffff093224 */ /* 0x100fe200078e0000 */
        /* <DEDUP_REMOVED lines=8> */
[C---:B------:R-:W-:Y:S02]  /*35d0*/  ISETP.EQ.AND P3, PT, R14.reuse, RZ, !P2 ;  /* 0x000000ff0e00720c */ /* 0x040fe40005762270 */
[----:B------:R-:W-:-:S07]  /*35e0*/  ISETP.EQ.AND P5, PT, R14, 0x4, !P2 ;  /* 0x000000040e00780c */ /* 0x000fce00057a2270 */
[----:B------:R-:W-:Y:S02]  /*35f0*/  @P6 MOV R4, R0 ;  /* 0x0000000000046202 */ /* 0x000fe40000000f00 */
[----:B------:R-:W-:Y:S01]  /*3600*/  @P0 IMAD.MOV.U32 R2, RZ, RZ, R0 ;  /* 0x000000ffff020224 */ /* 0x000fe200078e0000 */
[C---:B------:R-:W-:Y:S01]  /*3610*/  ISETP.EQ.AND P6, PT, R14.reuse, 0x8, !P2 ;  /* 0x000000080e00780c */ /* 0x040fe200057c2270 */
[--C-:B---3--:R-:W-:Y:S01]  /*3620*/  @P3 IMAD.MOV.U32 R10, RZ, RZ, R16.reuse ;  /* 0x000000ffff0a3224 */ /* 0x108fe200078e0010 */
[C---:B------:R-:W-:Y:S01]  /*3630*/  ISETP.EQ.AND P0, PT, R14.reuse, 0xc, !P2 ;  /* 0x0000000c0e00780c */ /* 0x040fe20005702270 */
[----:B------:R-:W-:Y:S01]  /*3640*/  @P5 IMAD.MOV.U32 R9, RZ, RZ, R16 ;  /* 0x000000ffff095224 */ /* 0x000fe200078e0010 */
[C---:B------:R-:W-:Y:S01]  /*3650*/  ISETP.EQ.AND P3, PT, R14.reuse, 0x10, !P2 ;  /* 0x000000100e00780c */ /* 0x040fe20005762270 */
[----:B------:R-:W-:Y:S01]  /*3660*/  @!P2 VIADD R0, R11, 0x1 ;  /* 0x000000010b00a836 */ /* 0x000fe20000000000 */
[----:B------:R-:W-:-:S03]  /*3670*/  ISETP.EQ.AND P5, PT, R14, 0x14, !P2 ;  /* 0x000000140e00780c */ /* 0x000fc600057a2270 */
[----:B------:R-:W-:-:S04]  /*3680*/  @!P2 IMAD.MOV.U32 R11, RZ, RZ, R0 ;  /* 0x000000ffff0ba224 */ /* 0x000fc800078e0000 */
[--C-:B------:R-:W-:Y:S01]  /*3690*/  @P6 IMAD.MOV.U32 R8, RZ, RZ, R16.reuse ;  /* 0x000000ffff086224 */ /* 0x100fe200078e0010 */
[C---:B------:R-:W-:Y:S01]  /*36a0*/  ISETP.EQ.AND P6, PT, R14.reuse, 0x18, !P2 ;  /* 0x000000180e00780c */ /* 0x040fe200057c2270 */
[--C-:B------:R-:W-:Y:S01]  /*36b0*/  @P0 IMAD.MOV.U32 R7, RZ, RZ, R16.reuse ;  /* 0x000000ffff070224 */ /* 0x100fe200078e0010 */
[----:B------:R-:W-:Y:S02]  /*36c0*/  ISETP.EQ.AND P0, PT, R14, 0x1c, !P2 ;  /* 0x0000001c0e00780c */ /* 0x000fe40005702270 */
[----:B------:R-:W-:Y:S01]  /*36d0*/  @P3 MOV R6, R16 ;  /* 0x0000001000063202 */ /* 0x000fe20000000f00 */
[----:B------:R-:W-:-:S08]  /*36e0*/  @P5 IMAD.MOV.U32 R5, RZ, RZ, R16 ;  /* 0x000000ffff055224 */ /* 0x000fd000078e0010 */
[--C-:B------:R-:W-:Y:S02]  /*36f0*/  @P6 IMAD.MOV.U32 R4, RZ, RZ, R16.reuse ;  /* 0x000000ffff046224 */ /* 0x100fe400078e0010 */
[----:B------:R-:W-:-:S07]  /*3700*/  @P0 IMAD.MOV.U32 R2, RZ, RZ, R16 ;  /* 0x000000ffff020224 */ /* 0x000fce00078e0010 */
.L_x_6:
[----:B------:R-:W-:Y:S05]  /*3710*/  @P1 BRA `(.L_x_5) ;  /* 0x0000000000601947 */ /* 0x000fea0003800000 */
[----:B------:R-:W0:Y:S02]  /*3720*/  LDC.64 R14, c[0x0][0x388] ;  /* 0x0000e200ff0e7b82 */ /* 0x000e240000000a00 */
[----:B0-----:R-:W-:-:S05]  /*3730*/  IMAD.WIDE.U32 R14, R3, 0x4, R14 ;  /* 0x00000004030e7825 */ /* 0x001fca00078e000e */
[----:B------:R-:W2:Y:S02]  /*3740*/  LDG.E R0, desc[UR6][R14.64] ;  /* 0x000000060e007981 */ /* 0x000ea4000c1e1900 */
[----:B--2---:R-:W-:-:S13]  /*3750*/  ISETP.NE.AND P0, PT, R0, R21, PT ;  /* 0x000000150000720c */ /* 0x004fda0003f05270 */
[----:B------:R-:W-:Y:S05]  /*3760*/  @P0 BRA `(.L_x_5) ;  /* 0x00000000004c0947 */ /* 0x000fea0003800000 */
[----:B------:R-:W2:Y:S01]  /*3770*/  LDG.E R14, desc[UR6][R14.64+0x4] ;  /* 0x000004060e0e7981 */ /* 0x000ea2000c1e1900 */
[C---:B------:R-:W-:Y:S01]  /*3780*/  IMAD.SHL.U32 R0, R11.reuse, 0x4, RZ ;  /* 0x000000040b007824 */ /* 0x040fe200078e00ff */
[----:B------:R-:W-:-:S04]  /*3790*/  IADD3 R11, PT, PT, R11, 0x1, RZ ;  /* 0x000000010b0b7810 */ /* 0x000fc80007ffe0ff */
[C---:B------:R-:W-:Y:S02]  /*37a0*/  ISETP.EQ.AND P6, PT, R0.reuse, RZ, PT ;  /* 0x000000ff0000720c */ /* 0x040fe40003fc2270 */
[C---:B------:R-:W-:Y:S02]  /*37b0*/  ISETP.EQ.AND P0, PT, R0.reuse, 0x4, PT ;  /* 0x000000040000780c */ /* 0x040fe40003f02270 */
[C---:B------:R-:W-:Y:S02]  /*37c0*/  ISETP.EQ.AND P1, PT, R0.reuse, 0x8, PT ;  /* 0x000000080000780c */ /* 0x040fe40003f22270 */
[C---:B------:R-:W-:Y:S02]  /*37d0*/  ISETP.EQ.AND P2, PT, R0.reuse, 0xc, PT ;  /* 0x0000000c0000780c */ /* 0x040fe40003f42270 */
[C---:B------:R-:W-:Y:S02]  /*37e0*/  ISETP.EQ.AND P3, PT, R0.reuse, 0x10, PT ;  /* 0x000000100000780c */ /* 0x040fe40003f62270 */
[----:B------:R-:W-:-:S03]  /*37f0*/  ISETP.EQ.AND P5, PT, R0, 0x14, PT ;  /* 0x000000140000780c */ /* 0x000fc60003fa2270 */
[--C-:B--2---:R-:W-:Y:S01]  /*3800*/  @P6 IMAD.MOV.U32 R10, RZ, RZ, R14.reuse ;  /* 0x000000ffff0a6224 */ /* 0x104fe200078e000e */
[C---:B------:R-:W-:Y:S01]  /*3810*/  ISETP.EQ.AND P6, PT, R0.reuse, 0x18, PT ;  /* 0x000000180000780c */ /* 0x040fe20003fc2270 */
[--C-:B------:R-:W-:Y:S01]  /*3820*/  @P0 IMAD.MOV.U32 R9, RZ, RZ, R14.reuse ;  /* 0x000000ffff090224 */ /* 0x100fe200078e000e */
[----:B------:R-:W-:Y:S01]  /*3830*/  ISETP.EQ.AND P0, PT, R0, 0x1c, PT ;  /* 0x0000001c0000780c */ /* 0x000fe20003f02270 */
[--C-:B------:R-:W-:Y:S02]  /*3840*/  @P1 IMAD.MOV.U32 R8, RZ, RZ, R14.reuse ;  /* 0x000000ffff081224 */ /* 0x100fe400078e000e */
[--C-:B------:R-:W-:Y:S02]  /*3850*/  @P2 IMAD.MOV.U32 R7, RZ, RZ, R14.reuse ;  /* 0x000000ffff072224 */ /* 0x100fe400078e000e */
[--C-:B------:R-:W-:Y:S02]  /*3860*/  @P3 IMAD.MOV.U32 R6, RZ, RZ, R14.reuse ;  /* 0x000000ffff063224 */ /* 0x100fe400078e000e */
[----:B------:R-:W-:-:S04]  /*3870*/  @P5 IMAD.MOV.U32 R5, RZ, RZ, R14 ;  /* 0x000000ffff055224 */ /* 0x000fc800078e000e */
[--C-:B------:R-:W-:Y:S02]  /*3880*/  @P6 IMAD.MOV.U32 R4, RZ, RZ, R14.reuse ;  /* 0x000000ffff046224 */ /* 0x100fe400078e000e */
[----:B------:R-:W-:-:S07]  /*3890*/  @P0 IMAD.MOV.U32 R2, RZ, RZ, R14 ;  /* 0x000000ffff020224 */ /* 0x000fce00078e000e */
.L_x_5:
[----:B------:R-:W-:Y:S05]  /*38a0*/  BSYNC.RECONVERGENT B1 ;  /* 0x0000000000017941 */ /* 0x000fea0003800200 */
.L_x_3:
[----:B------:R-:W-:Y:S01]  /*38b0*/  ISETP.GT.AND P0, PT, R11, RZ, PT ;  /* 0x000000ff0b00720c */ /* 0x000fe20003f04270 */
[----:B------:R-:W-:-:S12]  /*38c0*/  BSSY.RECONVERGENT B2, `(.L_x_7) ;  /* 0x0000128000027945 */ /* 0x000fd80003800200 */
[----:B------:R-:W-:Y:S05]  /*38d0*/  @!P0 BRA `(.L_x_8) ;  /* 0x0000001000988947 */ /* 0x000fea0003800000 */
[----:B------:R-:W-:Y:S01]  /*38e0*/  ISETP.NE.AND P0, PT, R11, 0x1, PT ;  /* 0x000000010b00780c */ /* 0x000fe20003f05270 */
[----:B------:R-:W-:Y:S01]  /*38f0*/  BSSY.RECONVERGENT B1, `(.L_x_9) ;  /* 0x00000e7000017945 */ /* 0x000fe20003800200 */
[----:B------:R-:W-:Y:S02]  /*3900*/  IMAD.MOV.U32 R0, RZ, RZ, RZ ;  /* 0x000000ffff007224 */ /* 0x000fe400078e00ff */
[----:B------:R-:W-:-:S09]  /*3910*/  IMAD.WIDE R18, R21, 0x4, R12 ;  /* 0x0000000415127825 */ /* 0x000fd200078e020c */
[----:B------:R-:W-:Y:S05]  /*3920*/  @!P0 BRA `(.L_x_10) ;  /* 0x0000000c008c8947 */ /* 0x000fea0003800000 */
[----:B------:R-:W-:-:S05]  /*3930*/  IMAD.WIDE R16, R10, 0x4, R12 ;  /* 0x000000040a107825 */ /* 0x000fca00078e020c */
[----:B------:R-:W2:Y:S02]  /*3940*/  LDG.E R3, desc[UR6][R16.64+0x600] ;  /* 0x0006000610037981 */ /* 0x000ea4000c1e1900 */
[----:B--2---:R-:W-:-:S13]  /*3950*/  ISETP.GT.AND P0, PT, R3, -0x1, PT ;  /* 0xffffffff0300780c */ /* 0x004fda0003f04270 */
[----:B------:R-:W-:-:S05]  /*3960*/  @!P0 IMAD.WIDE R14, R23, 0x4, R12 ;  /* 0x00000004170e8825 */ /* 0x000fca00078e020c */
[----:B------:R0:W-:Y:S04]  /*3970*/  @!P0 STG.E desc[UR6][R14.64+0x700], R10 ;  /* 0x0007000a0e008986 */ /* 0x0001e8000c101906 */
[----:B------:R-:W2:Y:S02]  /*3980*/  @!P0 LDG.E R0, desc[UR6][R18.64+0x600] ;  /* 0x0006000612008981 */ /* 0x000ea4000c1e1900 */
[----:B--2---:R-:W-:-:S05]  /*3990*/  @!P0 IADD3 R3, PT, PT, R0, 0x1, RZ ;  /* 0x0000000100038810 */ /* 0x004fca0007ffe0ff */
[----:B------:R0:W-:Y:S04]  /*39a0*/  @!P0 STG.E desc[UR6][R16.64+0x600], R3 ;  /* 0x0006000310008986 */ /* 0x0001e8000c101906 */
[----:B------:R-:W2:Y:S01]  /*39b0*/  LDG.E R22, desc[UR6][R18.64+0x600] ;  /* 0x0006000612167981 */ /* 0x000ea2000c1e1900 */
[----:B------:R-:W-:Y:S01]  /*39c0*/  @!P0 VIADD R0, R23, 0x1 ;  /* 0x0000000117008836 */ /* 0x000fe20000000000 */
[----:B------:R-:W-:Y:S04]  /*39d0*/  BSSY.RECONVERGENT B3, `(.L_x_11) ;  /* 0x0000029000037945 */ /* 0x000fe80003800200 */
[----:B------:R-:W-:-:S04]  /*39e0*/  @!P0 SHF.R.S32.HI R29, RZ, 0x1f, R0 ;  /* 0x0000001fff1d8819 */ /* 0x000fc80000011400 */
[----:B------:R-:W-:-:S04]  /*39f0*/  @!P0 LEA.HI R29, R29, R0, RZ, 0x6 ;  /* 0x000000001d1d8211 */ /* 0x000fc800078f30ff */
[----:B------:R-:W-:-:S05]  /*3a00*/  @!P0 LOP3.LUT R29, R29, 0xffffffc0, RZ, 0xc0, !PT ;  /* 0xffffffc01d1d8812 */ /* 0x000fca00078ec0ff */
[----:B------:R-:W-:Y:S02]  /*3a10*/  @!P0 IMAD.IADD R23, R0, 0x1, -R29 ;  /* 0x0000000100178824 */ /* 0x000fe400078e0a1d */
[----:B--2---:R-:W-:-:S05]  /*3a20*/  VIADD R22, R22, 0x1 ;  /* 0x0000000116167836 */ /* 0x004fca0000000000 */
[----:B------:R-:W-:-:S13]  /*3a30*/  ISETP.NE.AND P1, PT, R3, R22, PT ;  /* 0x000000160300720c */ /* 0x000fda0003f25270 */
[----:B0-----:R-:W-:Y:S05]  /*3a40*/  @P1 BRA `(.L_x_12) ;  /* 0x0000000000841947 */ /* 0x001fea0003800000 */
[----:B------:R-:W2:Y:S04]  /*3a50*/  LDG.E R0, desc[UR6][R16.64+0x500] ;  /* 0x0005000610007981 */ /* 0x000ea8000c1e1900 */
[----:B------:R-:W2:Y:S01]  /*3a60*/  LDG.E R3, desc[UR6][R18.64+0x500] ;  /* 0x0005000612037981 */ /* 0x000ea2000c1e1900 */
[----:B------:R-:W-:-:S04]  /*3a70*/  IMAD.WIDE R14, R10, 0xfc, R16 ;  /* 0x000000fc0a0e7825 */ /* 0x000fc800078e0210 */
[----:B--2---:R-:W-:-:S05]  /*3a80*/  IMAD.IADD R3, R0, 0x1, R3 ;  /* 0x0000000100037824 */ /* 0x004fca00078e0203 */
[----:B------:R0:W-:Y:S04]  /*3a90*/  STG.E desc[UR6][R16.64+0x500], R3 ;  /* 0x0005000310007986 */ /* 0x0001e8000c101906 */
[----:B------:R-:W2:Y:S01]  /*3aa0*/  LDG.E R0, desc[UR6][R14.64+0x100] ;  /* 0x000100060e007981 */ /* 0x000ea2000c1e1900 */
[----:B------:R-:W-:Y:S01]  /*3ab0*/  IADD3 R22, P1, PT, R14, 0x100, RZ ;  /* 0x000001000e167810 */ /* 0x000fe20007f3e0ff */
[----:B------:R-:W-:Y:S04]  /*3ac0*/  BSSY.RELIABLE B4, `(.L_x_13) ;  /* 0x0000016000047945 */ /* 0x000fe80003800100 */
[----:B------:R-:W-:Y:S01]  /*3ad0*/  IMAD.X R29, RZ, RZ, R15, P1 ;  /* 0x000000ffff1d7224 */ /* 0x000fe200008e060f */
[----:B--2---:R-:W-:-:S13]  /*3ae0*/  ISETP.GE.AND P0, PT, R0, RZ, PT ;  /* 0x000000ff0000720c */ /* 0x004fda0003f06270 */
[----:B0-----:R-:W-:Y:S05]  /*3af0*/  @!P0 BRA `(.L_x_14) ;  /* 0x0000000000488947 */ /* 0x001fea0003800000 */
[----:B------:R-:W2:Y:S01]  /*3b00*/  LDG.E R0, desc[UR6][R14.64+0x104] ;  /* 0x000104060e007981 */ /* 0x000ea2000c1e1900 */
[----:B------:R-:W-:-:S05]  /*3b10*/  IADD3 R22, P1, PT, R14, 0x104, RZ ;  /* 0x000001040e167810 */ /* 0x000fca0007f3e0ff */
[----:B------:R-:W-:Y:S01]  /*3b20*/  IMAD.X R29, RZ, RZ, R15, P1 ;  /* 0x000000ffff1d7224 */ /* 0x000fe200008e060f */
[----:B--2---:R-:W-:-:S13]  /*3b30*/  ISETP.GE.AND P0, PT, R0, RZ, PT ;  /* 0x000000ff0000720c */ /* 0x004fda0003f06270 */
[----:B------:R-:W-:Y:S05]  /*3b40*/  @!P0 BRA `(.L_x_14) ;  /* 0x0000000000348947 */ /* 0x000fea0003800000 */
[----:B------:R-:W2:Y:S01]  /*3b50*/  LDG.E R0, desc[UR6][R14.64+0x108] ;  /* 0x000108060e007981 */ /* 0x000ea2000c1e1900 */
[----:B------:R-:W-:-:S05]  /*3b60*/  IADD3 R22, P1, PT, R14, 0x108, RZ ;  /* 0x000001080e167810 */ /* 0x000fca0007f3e0ff */
[----:B------:R-:W-:Y:S01]  /*3b70*/  IMAD.X R29, RZ, RZ, R15, P1 ;  /* 0x000000ffff1d7224 */ /* 0x000fe200008e060f */
[----:B--2---:R-:W-:-:S13]  /*3b80*/  ISETP.GE.AND P0, PT, R0, RZ, PT ;  /* 0x000000ff0000720c */ /* 0x004fda0003f06270 */
[----:B------:R-:W-:Y:S05]  /*3b90*/  @!P0 BRA `(.L_x_14) ;  /* 0x0000000000208947 */ /* 0x000fea0003800000 */
[----:B------:R-:W2:Y:S01]  /*3ba0*/  LDG.E R3, desc[UR6][R14.64+0x10c] ;  /* 0x00010c060e037981 */ /* 0x000ea2000c1e1900 */
[----:B------:R-:W-:Y:S02]  /*3bb0*/  IADD3 R0, P1, PT, R14, 0x10c, RZ ;  /* 0x0000010c0e007810 */ /* 0x000fe40007f3e0ff */
[----:B--2---:R-:W-:Y:S02]  /*3bc0*/  ISETP.GT.AND P0, PT, R3, -0x1, PT ;  /* 0xffffffff0300780c */ /* 0x004fe40003f04270 */
[----:B------:R-:W-:-:S11]  /*3bd0*/  IADD3.X R3, PT, PT, RZ, R15, RZ, P1, !PT ;  /* 0x0000000fff037210 */ /* 0x000fd60000ffe4ff */
[----:B------:R-:W-:Y:S05]  /*3be0*/  @P0 BREAK.RELIABLE B4 ;  /* 0x0000000000040942 */ /* 0x000fea0003800100 */
[----:B------:R-:W-:Y:S05]  /*3bf0*/  @P0 BRA `(.L_x_12) ;  /* 0x0000000000180947 */ /* 0x000fea0003800000 */
[----:B------:R-:W-:Y:S02]  /*3c00*/  IMAD.MOV.U32 R22, RZ, RZ, R0 ;  /* 0x000000ffff167224 */ /* 0x000fe400078e0000 */
[----:B------:R-:W-:-:S07]  /*3c10*/  IMAD.MOV.U32 R29, RZ, RZ, R3 ;  /* 0x000000ffff1d7224 */ /* 0x000fce00078e0003 */
.L_x_14:
[----:B------:R-:W-:Y:S05]  /*3c20*/  BSYNC.RELIABLE B4 ;  /* 0x0000000000047941 */ /* 0x000fea0003800100 */
.L_x_13:
[----:B------:R-:W-:Y:S02]  /*3c30*/  IMAD.MOV.U32 R14, RZ, RZ, R22 ;  /* 0x000000ffff0e7224 */ /* 0x000fe400078e0016 */
[----:B------:R-:W-:-:S05]  /*3c40*/  IMAD.MOV.U32 R15, RZ, RZ, R29 ;  /* 0x000000ffff0f7224 */ /* 0x000fca00078e001d */
[----:B------:R0:W-:Y:S02]  /*3c50*/  STG.E desc[UR6][R14.64], R21 ;  /* 0x000000150e007986 */ /* 0x0001e4000c101906 */
.L_x_12:
[----:B------:R-:W-:Y:S05]  /*3c60*/  BSYNC.RECONVERGENT B3 ;  /* 0x0000000000037941 */ /* 0x000fea0003800200 */
.L_x_11:
[----:B------:R-:W-:-:S05]  /*3c70*/  IMAD.WIDE R16, R9, 0x4, R12 ;  /* 0x0000000409107825 */ /* 0x000fca00078e020c */
[----:B------:R-:W2:Y:S02]  /*3c80*/  LDG.E R3, desc[UR6][R16.64+0x600] ;  /* 0x0006000610037981 */ /* 0x000ea4000c1e1900 */
[----:B--2---:R-:W-:-:S13]  /*3c90*/  ISETP.GT.AND P0, PT, R3, -0x1, PT ;  /* 0xffffffff0300780c */ /* 0x004fda0003f04270 */
[----:B0-----:R-:W-:-:S05]  /*3ca0*/  @!P0 IMAD.WIDE R14, R23, 0x4, R12 ;  /* 0x00000004170e8825 */ /* 0x001fca00078e020c */
[----:B------:R0:W-:Y:S04]  /*3cb0*/  @!P0 STG.E desc[UR6][R14.64+0x700], R9 ;  /* 0x000700090e008986 */ /* 0x0001e8000c101906 */
[----:B------:R-:W2:Y:S02]  /*3cc0*/  @!P0 LDG.E R0, desc[UR6][R18.64+0x600] ;  /* 0x0006000612008981 */ /* 0x000ea4000c1e1900 */
[----:B--2---:R-:W-:-:S05]  /*3cd0*/  @!P0 VIADD R3, R0, 0x1 ;  /* 0x0000000100038836 */ /* 0x004fca0000000000 */
[----:B------:R0:W-:Y:S04]  /*3ce0*/  @!P0 STG.E desc[UR6][R16.64+0x600], R3 ;  /* 0x0006000310008986 */ /* 0x0001e8000c101906 */
[----:B------:R-:W2:Y:S01]  /*3cf0*/  LDG.E R0, desc[UR6][R18.64+0x600] ;  /* 0x0006000612007981 */ /* 0x000ea2000c1e1900 */
[----:B------:R-:W-:Y:S01]  /*3d00*/  @!P0 VIADD R22, R23, 0x1 ;  /* 0x0000000117168836 */ /* 0x000fe20000000000 */
[----:B------:R-:W-:Y:S04]  /*3d10*/  BSSY.RECONVERGENT B3, `(.L_x_15) ;  /* 0x0000029000037945 */ /* 0x000fe80003800200 */
[----:B------:R-:W-:-:S04]  /*3d20*/  @!P0 SHF.R.S32.HI R29, RZ, 0x1f, R22 ;  /* 0x0000001fff1d8819 */ /* 0x000fc80000011416 */
[----:B------:R-:W-:-:S04]  /*3d30*/  @!P0 LEA.HI R29, R29, R22, RZ, 0x6 ;  /* 0x000000161d1d8211 */ /* 0x000fc800078f30ff */
[----:B------:R-:W-:-:S04]  /*3d40*/  @!P0 LOP3.LUT R29, R29, 0xffffffc0, RZ, 0xc0, !PT ;  /* 0xffffffc01d1d8812 */ /* 0x000fc800078ec0ff */
[----:B------:R-:W-:Y:S01]  /*3d50*/  @!P0 IADD3 R23, PT, PT, R22, -R29, RZ ;  /* 0x8000001d16178210 */ /* 0x000fe20007ffe0ff */
        /* <DEDUP_REMOVED lines=26> */
[----:B--2---:R-:W-:-:S03]  /*3f00*/  ISETP.GT.AND P0, PT, R3, -0x1, PT ;  /* 0xffffffff0300780c */ /* 0x004fc60003f04270 */
[----:B------:R-:W-:-:S10]  /*3f10*/  IMAD.X R3, RZ, RZ, R15, P1 ;  /* 0x000000ffff037224 */ /* 0x000fd400008e060f */
[----:B------:R-:W-:Y:S05]  /*3f20*/  @P0 BREAK.RELIABLE B4 ;  /* 0x0000000000040942 */ /* 0x000fea0003800100 */
[----:B------:R-:W-:Y:S05]  /*3f30*/  @P0 BRA `(.L_x_16) ;  /* 0x0000000000180947 */ /* 0x000fea0003800000 */
[----:B------:R-:W-:Y:S02]  /*3f40*/  IMAD.MOV.U32 R22, RZ, RZ, R0 ;  /* 0x000000ffff167224 */ /* 0x000fe400078e0000 */
[----:B------:R-:W-:-:S07]  /*3f50*/  IMAD.MOV.U32 R29, RZ, RZ, R3 ;  /* 0x000000ffff1d7224 */ /* 0x000fce00078e0003 */
.L_x_18:
[----:B------:R-:W-:Y:S05]  /*3f60*/  BSYNC.RELIABLE B4 ;  /* 0x0000000000047941 */ /* 0x000fea0003800100 */
.L_x_17:
[----:B------:R-:W-:Y:S01]  /*3f70*/  MOV R14, R22 ;  /* 0x00000016000e7202 */ /* 0x000fe20000000f00 */
[----:B------:R-:W-:-:S05]  /*3f80*/  IMAD.MOV.U32 R15, RZ, RZ, R29 ;  /* 0x000000ffff0f7224 */ /* 0x000fca00078e001d */
[----:B------:R0:W-:Y:S02]  /*3f90*/  STG.E desc[UR6][R14.64], R21 ;  /* 0x000000150e007986 */ /* 0x0001e4000c101906 */
.L_x_16:
[----:B------:R-:W-:Y:S05]  /*3fa0*/  BSYNC.RECONVERGENT B3 ;  /* 0x0000000000037941 */ /* 0x000fea0003800200 */
.L_x_15:
[----:B------:R-:W-:Y:S01]  /*3fb0*/  LOP3.LUT R3, R11, 0x7ffffffe, RZ, 0xc0, !PT ;  /* 0x7ffffffe0b037812 */ /* 0x000fe200078ec0ff */
[----:B------:R-:W-:Y:S03]  /*3fc0*/  BSSY.RECONVERGENT B3, `(.L_x_19) ;  /* 0x0000078000037945 */ /* 0x000fe60003800200 */
[----:B------:R-:W-:-:S13]  /*3fd0*/  ISETP.NE.AND P0, PT, R3, 0x2, PT ;  /* 0x000000020300780c */ /* 0x000fda0003f05270 */
[----:B------:R-:W-:Y:S05]  /*3fe0*/  @!P0 BRA `(.L_x_20) ;  /* 0x0000000400d48947 */ /* 0x000fea0003800000 */
[----:B------:R-:W-:-:S07]  /*3ff0*/  IMAD.MOV.U32 R0, RZ, RZ, 0x2 ;  /* 0x00000002ff007424 */ /* 0x000fce00078e00ff */
.L_x_29:
[----:B0-----:R-:W-:-:S05]  /*4000*/  IMAD.SHL.U32 R14, R0, 0x4, RZ ;  /* 0x00000004000e7824 */ /* 0x001fca00078e00ff */
[C---:B------:R-:W-:Y:S02]  /*4010*/  ISETP.EQ.AND P0, PT, R14.reuse, RZ, PT ;  /* 0x000000ff0e00720c */ /* 0x040fe40003f02270 */
[C---:B------:R-:W-:Y:S02]  /*4020*/  ISETP.EQ.AND P1, PT, R14.reuse, 0x8, PT ;  /* 0x000000080e00780c */ /* 0x040fe40003f22270 */
[C---:B------:R-:W-:Y:S02]  /*4030*/  ISETP.EQ.AND P2, PT, R14.reuse, 0x10, PT ;  /* 0x000000100e00780c */ /* 0x040fe40003f42270 */
[----:B------:R-:W-:-:S07]  /*4040*/  ISETP.EQ.AND P3, PT, R14, 0x18, PT ;  /* 0x000000180e00780c */ /* 0x000fce0003f62270 */
[----:B------:R-:W-:Y:S02]  /*4050*/  @P0 IMAD.MOV.U32 R29, RZ, RZ, R10 ;  /* 0x000000ffff1d0224 */ /* 0x000fe400078e000a */
[----:B------:R-:W-:Y:S02]  /*4060*/  @P1 IMAD.MOV.U32 R29, RZ, RZ, R8 ;  /* 0x000000ffff1d1224 */ /* 0x000fe400078e0008 */
[----:B------:R-:W-:Y:S02]  /*4070*/  @P2 IMAD.MOV.U32 R29, RZ, RZ, R6 ;  /* 0x000000ffff1d2224 */ /* 0x000fe400078e0006 */
[----:B------:R-:W-:-:S04]  /*4080*/  @P3 IMAD.MOV.U32 R29, RZ, RZ, R4 ;  /* 0x000000ffff1d3224 */ /* 0x000fc800078e0004 */
[----:B------:R-:W-:-:S05]  /*4090*/  IMAD.WIDE R18, R29, 0x4, R12 ;  /* 0x000000041d127825 */ /* 0x000fca00078e020c */
[----:B------:R-:W2:Y:S01]  /*40a0*/  LDG.E R22, desc[UR6][R18.64+0x600] ;  /* 0x0006000612167981 */ /* 0x000ea2000c1e1900 */
[----:B------:R-:W-:Y:S01]  /*40b0*/  IMAD.WIDE R14, R21, 0x4, R12 ;  /* 0x00000004150e7825 */ /* 0x000fe200078e020c */
[----:B--2---:R-:W-:-:S13]  /*40c0*/  ISETP.GT.AND P5, PT, R22, -0x1, PT ;  /* 0xffffffff1600780c */ /* 0x004fda0003fa4270 */
[----:B------:R-:W-:-:S05]  /*40d0*/  @!P5 IMAD.WIDE R16, R23, 0x4, R12 ;  /* 0x000000041710d825 */ /* 0x000fca00078e020c */
[----:B------:R0:W-:Y:S04]  /*40e0*/  @!P5 STG.E desc[UR6][R16.64+0x700], R29 ;  /* 0x0007001d1000d986 */ /* 0x0001e8000c101906 */
[----:B------:R-:W2:Y:S01]  /*40f0*/  @!P5 LDG.E R24, desc[UR6][R14.64+0x600] ;  /* 0x000600060e18d981 */ /* 0x000ea2000c1e1900 */
[----:B------:R-:W-:-:S04]  /*4100*/  @!P5 IADD3 R26, PT, PT, R23, 0x1, RZ ;  /* 0x00000001171ad810 */ /* 0x000fc80007ffe0ff */
[----:B------:R-:W-:-:S04]  /*4110*/  @!P5 SHF.R.S32.HI R28, RZ, 0x1f, R26 ;  /* 0x0000001fff1cd819 */ /* 0x000fc8000001141a */
[----:B------:R-:W-:Y:S01]  /*4120*/  @!P5 LEA.HI R28, R28, R26, RZ, 0x6 ;  /* 0x0000001a1c1cd211 */ /* 0x000fe200078f30ff */
[----:B------:R-:W-:-:S03]  /*4130*/  VIADD R0, R0, 0x2 ;  /* 0x0000000200007836 */ /* 0x000fc60000000000 */
[----:B------:R-:W-:Y:S01]  /*4140*/  @!P5 LOP3.LUT R28, R28, 0xffffffc0, RZ, 0xc0, !PT ;  /* 0xffffffc01c1cd812 */ /* 0x000fe200078ec0ff */
[----:B------:R-:W-:Y:S04]  /*4150*/  BSSY.RECONVERGENT B4, `(.L_x_21) ;  /* 0x0000026000047945 */ /* 0x000fe80003800200 */
[----:B------:R-:W-:Y:S02]  /*4160*/  @!P5 IMAD.IADD R23, R26, 0x1, -R28 ;  /* 0x000000011a17d824 */ /* 0x000fe400078e0a1c */
[----:B--2---:R-:W-:-:S05]  /*4170*/  @!P5 VIADD R22, R24, 0x1 ;  /* 0x000000011816d836 */ /* 0x004fca0000000000 */
[----:B------:R0:W-:Y:S04]  /*4180*/  @!P5 STG.E desc[UR6][R18.64+0x600], R22 ;  /* 0x000600161200d986 */ /* 0x0001e8000c101906 */
[----:B------:R-:W2:Y:S01]  /*4190*/  LDG.E R24, desc[UR6][R14.64+0x600] ;  /* 0x000600060e187981 */ /* 0x000ea2000c1e1900 */
[----:B------:R-:W-:Y:S01]  /*41a0*/  ISETP.NE.AND P5, PT, R0, R3, PT ;  /* 0x000000030000720c */ /* 0x000fe20003fa5270 */
[----:B--2---:R-:W-:-:S05]  /*41b0*/  VIADD R24, R24, 0x1 ;  /* 0x0000000118187836 */ /* 0x004fca0000000000 */
[----:B------:R-:W-:-:S13]  /*41c0*/  ISETP.NE.AND P6, PT, R22, R24, PT ;  /* 0x000000181600720c */ /* 0x000fda0003fc5270 */
[----:B0-----:R-:W-:Y:S05]  /*41d0*/  @P6 BRA `(.L_x_22) ;  /* 0x0000000000746947 */ /* 0x001fea0003800000 */
[----:B------:R-:W2:Y:S04]  /*41e0*/  LDG.E R15, desc[UR6][R14.64+0x500] ;  /* 0x000500060e0f7981 */ /* 0x000ea8000c1e1900 */
[----:B------:R-:W2:Y:S02]  /*41f0*/  LDG.E R16, desc[UR6][R18.64+0x500] ;  /* 0x0005000612107981 */ /* 0x000ea4000c1e1900 */
[----:B--2---:R-:W-:Y:S02]  /*4200*/  IMAD.IADD R22, R16, 0x1, R15 ;  /* 0x0000000110167824 */ /* 0x004fe400078e020f */
[----:B------:R-:W-:-:S03]  /*4210*/  IMAD.WIDE R16, R29, 0xfc, R18 ;  /* 0x000000fc1d107825 */ /* 0x000fc600078e0212 */
        /* <DEDUP_REMOVED lines=13> */
[----:B------:R-:W-:-:S04]  /*42f0*/  IADD3 R14, P6, PT, R16, 0x108, RZ ;  /* 0x00000108100e7810 */ /* 0x000fc80007fde0ff */
[----:B------:R-:W-:Y:S02]  /*4300*/  IADD3.X R15, PT, PT, RZ, R17, RZ, P6, !PT ;  /* 0x00000011ff0f7210 */ /* 0x000fe400037fe4ff */
[----:B--2---:R-:W-:-:S13]  /*4310*/  ISETP.GE.AND P6, PT, R18, RZ, PT ;  /* 0x000000ff1200720c */ /* 0x004fda0003fc6270 */
[----:B------:R-:W-:Y:S05]  /*4320*/  @!P6 BRA `(.L_x_24) ;  /* 0x000000000018e947 */ /* 0x000fea0003800000 */
[----:B------:R-:W2:Y:S01]  /*4330*/  LDG.E R18, desc[UR6][R16.64+0x10c] ;  /* 0x00010c0610127981 */ /* 0x000ea2000c1e1900 */
[----:B------:R-:W-:-:S05]  /*4340*/  IADD3 R14, P6, PT, R16, 0x10c, RZ ;  /* 0x0000010c100e7810 */ /* 0x000fca0007fde0ff */
[----:B------:R-:W-:Y:S01]  /*4350*/  IMAD.X R15, RZ, RZ, R17, P6 ;  /* 0x000000ffff0f7224 */ /* 0x000fe200030e0611 */
[----:B--2---:R-:W-:-:S13]  /*4360*/  ISETP.GT.AND P6, PT, R18, -0x1, PT ;  /* 0xffffffff1200780c */ /* 0x004fda0003fc4270 */
[----:B------:R-:W-:Y:S05]  /*4370*/  @P6 BREAK.RELIABLE B5 ;  /* 0x0000000000056942 */ /* 0x000fea0003800100 */
[----:B------:R-:W-:Y:S05]  /*4380*/  @P6 BRA `(.L_x_22) ;  /* 0x0000000000086947 */ /* 0x000fea0003800000 */
.L_x_24:
[----:B------:R-:W-:Y:S05]  /*4390*/  BSYNC.RELIABLE B5 ;  /* 0x0000000000057941 */ /* 0x000fea0003800100 */
.L_x_23:
[----:B------:R0:W-:Y:S02]  /*43a0*/  STG.E desc[UR6][R14.64], R21 ;  /* 0x000000150e007986 */ /* 0x0001e4000c101906 */
.L_x_22:
[----:B------:R-:W-:Y:S05]  /*43b0*/  BSYNC.RECONVERGENT B4 ;  /* 0x0000000000047941 */ /* 0x000fea0003800200 */
.L_x_21:
[----:B------:R-:W-:Y:S02]  /*43c0*/  @P0 IMAD.MOV.U32 R29, RZ, RZ, R9 ;  /* 0x000000ffff1d0224 */ /* 0x000fe400078e0009 */
[----:B------:R-:W-:Y:S02]  /*43d0*/  @P1 IMAD.MOV.U32 R29, RZ, RZ, R7 ;  /* 0x000000ffff1d1224 */ /* 0x000fe400078e0007 */
[----:B------:R-:W-:Y:S02]  /*43e0*/  @P2 IMAD.MOV.U32 R29, RZ, RZ, R5 ;  /* 0x000000ffff1d2224 */ /* 0x000fe400078e0005 */
[----:B------:R-:W-:-:S04]  /*43f0*/  @P3 IMAD.MOV.U32 R29, RZ, RZ, R2 ;  /* 0x000000ffff1d3224 */ /* 0x000fc800078e0002 */
[----:B0-----:R-:W-:-:S05]  /*4400*/  IMAD.WIDE R14, R29, 0x4, R12 ;  /* 0x000000041d0e7825 */ /* 0x001fca00078e020c */
[----:B------:R-:W2:Y:S01]  /*4410*/  LDG.E R22, desc[UR6][R14.64+0x600] ;  /* 0x000600060e167981 */ /* 0x000ea2000c1e1900 */
[----:B------:R-:W-:Y:S01]  /*4420*/  IMAD.WIDE R16, R21, 0x4, R12 ;  /* 0x0000000415107825 */ /* 0x000fe200078e020c */
[----:B--2---:R-:W-:-:S13]  /*4430*/  ISETP.GT.AND P0, PT, R22, -0x1, PT ;  /* 0xffffffff1600780c */ /* 0x004fda0003f04270 */
[----:B------:R-:W-:-:S05]  /*4440*/  @!P0 IMAD.WIDE R18, R23, 0x4, R12 ;  /* 0x0000000417128825 */ /* 0x000fca00078e020c */
[----:B------:R0:W-:Y:S04]  /*4450*/  @!P0 STG.E desc[UR6][R18.64+0x700], R29 ;  /* 0x0007001d12008986 */ /* 0x0001e8000c101906 */
[----:B------:R-:W2:Y:S01]  /*4460*/  @!P0 LDG.E R24, desc[UR6][R16.64+0x600] ;  /* 0x0006000610188981 */ /* 0x000ea2000c1e1900 */
[----:B------:R-:W-:-:S05]  /*4470*/  @!P0 VIADD R26, R23, 0x1 ;  /* 0x00000001171a8836 */ /* 0x000fca0000000000 */
[----:B------:R-:W-:-:S04]  /*4480*/  @!P0 SHF.R.S32.HI R28, RZ, 0x1f, R26 ;  /* 0x0000001fff1c8819 */ /* 0x000fc8000001141a */
[----:B------:R-:W-:-:S04]  /*4490*/  @!P0 LEA.HI R28, R28, R26, RZ, 0x6 ;  /* 0x0000001a1c1c8211 */ /* 0x000fc800078f30ff */
[----:B------:R-:W-:-:S05]  /*44a0*/  @!P0 LOP3.LUT R28, R28, 0xffffffc0, RZ, 0xc0, !PT ;  /* 0xffffffc01c1c8812 */ /* 0x000fca00078ec0ff */
[----:B------:R-:W-:Y:S01]  /*44b0*/  @!P0 IMAD.IADD R23, R26, 0x1, -R28 ;  /* 0x000000011a178824 */ /* 0x000fe200078e0a1c */
[----:B--2---:R-:W-:-:S05]  /*44c0*/  @!P0 IADD3 R22, PT, PT, R24, 0x1, RZ ;  /* 0x0000000118168810 */ /* 0x004fca0007ffe0ff */
[----:B------:R0:W-:Y:S04]  /*44d0*/  @!P0 STG.E desc[UR6][R14.64+0x600], R22 ;  /* 0x000600160e008986 */ /* 0x0001e8000c101906 */
[----:B------:R-:W2:Y:S01]  /*44e0*/  LDG.E R24, desc[UR6][R16.64+0x600] ;  /* 0x0006000610187981 */ /* 0x000ea2000c1e1900 */
[----:B------:R-:W-:Y:S01]  /*44f0*/  BSSY.RECONVERGENT B4, `(.L_x_25) ;  /* 0x0000023000047945 */ /* 0x000fe20003800200 */
        /* <DEDUP_REMOVED lines=30> */
.L_x_28:
[----:B------:R-:W-:Y:S05]  /*46e0*/  BSYNC.RELIABLE B5 ;  /* 0x0000000000057941 */ /* 0x000fea0003800100 */
.L_x_27:
[----:B------:R-:W-:Y:S01]  /*46f0*/  IMAD.MOV.U32 R14, RZ, RZ, R26 ;  /* 0x000000ffff0e7224 */ /* 0x000fe200078e001a */
[----:B------:R-:W-:-:S05]  /*4700*/  MOV R15, R29 ;  /* 0x0000001d000f7202 */ /* 0x000fca0000000f00 */
[----:B------:R0:W-:Y:S02]  /*4710*/  STG.E desc[UR6][R14.64], R21 ;  /* 0x000000150e007986 */ /* 0x0001e4000c101906 */
.L_x_26:
[----:B------:R-:W-:Y:S05]  /*4720*/  BSYNC.RECONVERGENT B4 ;  /* 0x0000000000047941 */ /* 0x000fea0003800200 */
.L_x_25:
[----:B------:R-:W-:Y:S05]  /*4730*/  @P5 BRA `(.L_x_29) ;  /* 0xfffffff800305947 */ /* 0x000fea000383ffff */
.L_x_20:
[----:B------:R-:W-:Y:S05]  /*4740*/  BSYNC.RECONVERGENT B3 ;  /* 0x0000000000037941 */ /* 0x000fea0003800200 */
.L_x_19:
[----:B------:R-:W-:-:S07]  /*4750*/  LOP3.LUT R0, R11, 0x7ffffffe, RZ, 0xc0, !PT ;  /* 0x7ffffffe0b007812 */ /* 0x000fce00078ec0ff */
.L_x_10:
[----:B------:R-:W-:Y:S05]  /*4760*/  BSYNC.RECONVERGENT B1 ;  /* 0x0000000000017941 */ /* 0x000fea0003800200 */
.L_x_9:
[----:B------:R-:W-:-:S04]  /*4770*/  LOP3.LUT R11, R11, 0x1, RZ, 0xc0, !PT ;  /* 0x000000010b0b7812 */ /* 0x000fc800078ec0ff */
[----:B------:R-:W-:-:S13]  /*4780*/  ISETP.NE.U32.AND P0, PT, R11, 0x1, PT ;  /* 0x000000010b00780c */ /* 0x000fda0003f05070 */
[----:B------:R-:W-:Y:S05]  /*4790*/  @P0 BRA `(.L_x_8) ;  /* 0x0000000000e80947 */ /* 0x000fea0003800000 */
[----:B------:R-:W-:-:S05]  /*47a0*/  IMAD.SHL.U32 R0, R0, 0x4, RZ ;  /* 0x0000000400007824 */ /* 0x000fca00078e00ff */
        /* <DEDUP_REMOVED lines=10> */
[----:B0-----:R-:W-:Y:S01]  /*4850*/  IMAD.WIDE R14, R21, 0x4, R12 ;  /* 0x00000004150e7825 */ /* 0x001fe200078e020c */
[----:B--2---:R-:W-:-:S13]  /*4860*/  ISETP.GT.AND P0, PT, R11, -0x1, PT ;  /* 0xffffffff0b00780c */ /* 0x004fda0003f04270 */
[----:B------:R-:W-:-:S05]  /*4870*/  @!P0 IMAD.WIDE R16, R23, 0x4, R12 ;  /* 0x0000000417108825 */ /* 0x000fca00078e020c */
[----:B------:R1:W-:Y:S04]  /*4880*/  @!P0 STG.E desc[UR6][R16.64+0x700], R3 ;  /* 0x0007000310008986 */ /* 0x0003e8000c101906 */
[----:B------:R-:W2:Y:S02]  /*4890*/  @!P0 LDG.E R0, desc[UR6][R14.64+0x600] ;  /* 0x000600060e008981 */ /* 0x000ea4000c1e1900 */
[----:B--2---:R-:W-:-:S05]  /*48a0*/  @!P0 VIADD R11, R0, 0x1 ;  /* 0x00000001000b8836 */ /* 0x004fca0000000000 */
[----:B------:R1:W-:Y:S04]  /*48b0*/  @!P0 STG.E desc[UR6][R18.64+0x600], R11 ;  /* 0x0006000b12008986 */ /* 0x0003e8000c101906 */
[----:B------:R-:W2:Y:S01]  /*48c0*/  LDG.E R0, desc[UR6][R14.64+0x600] ;  /* 0x000600060e007981 */ /* 0x000ea2000c1e1900 */
[----:B------:R-:W-:-:S05]  /*48d0*/  @!P0 VIADD R22, R23, 0x1 ;  /* 0x0000000117168836 */ /* 0x000fca0000000000 */
[----:B------:R-:W-:-:S04]  /*48e0*/  @!P0 SHF.R.S32.HI R29, RZ, 0x1f, R22 ;  /* 0x0000001fff1d8819 */ /* 0x000fc80000011416 */
[----:B------:R-:W-:-:S04]  /*48f0*/  @!P0 LEA.HI R29, R29, R22, RZ, 0x6 ;  /* 0x000000161d1d8211 */ /* 0x000fc800078f30ff */
[----:B------:R-:W-:-:S05]  /*4900*/  @!P0 LOP3.LUT R29, R29, 0xffffffc0, RZ, 0xc0, !PT ;  /* 0xffffffc01d1d8812 */ /* 0x000fca00078ec0ff */
[----:B------:R-:W-:Y:S01]  /*4910*/  @!P0 IMAD.IADD R23, R22, 0x1, -R29 ;  /* 0x0000000116178824 */ /* 0x000fe200078e0a1d */
[----:B--2---:R-:W-:-:S04]  /*4920*/  IADD3 R0, PT, PT, R0, 0x1, RZ ;  /* 0x0000000100007810 */ /* 0x004fc80007ffe0ff */
[----:B------:R-:W-:-:S13]  /*4930*/  ISETP.NE.AND P1, PT, R11, R0, PT ;  /* 0x000000000b00720c */ /* 0x000fda0003f25270 */
[----:B-1----:R-:W-:Y:S05]  /*4940*/  @P1 BRA `(.L_x_8) ;  /* 0x00000000007c1947 */ /* 0x002fea0003800000 */
        /* <DEDUP_REMOVED lines=27> */
[----:B------:R-:W-:-:S07]  /*4b00*/  IMAD.MOV.U32 R14, RZ, RZ, R0 ;  /* 0x000000ffff0e7224 */ /* 0x000fce00078e0000 */
.L_x_31:
[----:B------:R-:W-:Y:S05]  /*4b10*/  BSYNC.RELIABLE B1 ;  /* 0x0000000000017941 */ /* 0x000fea0003800100 */
.L_x_30:
[----:B------:R-:W-:-:S05]  /*4b20*/  MOV R15, R3 ;  /* 0x00000003000f7202 */ /* 0x000fca0000000f00 */
[----:B------:R1:W-:Y:S02]  /*4b30*/  STG.E desc[UR6][R14.64], R21 ;  /* 0x000000150e007986 */ /* 0x0003e4000c101906 */
.L_x_8:
[----:B------:R-:W-:Y:S05]  /*4b40*/  BSYNC.RECONVERGENT B2 ;  /* 0x0000000000027941 */ /* 0x000fea0003800200 */
.L_x_7:
[----:B------:R-:W-:-:S13]  /*4b50*/  ISETP.NE.AND P0, PT, R20, R23, PT ;  /* 0x000000171400720c */ /* 0x000fda0003f05270 */
[----:B------:R-:W-:Y:S05]  /*4b60*/  @P0 BRA `(.L_x_32) ;  /* 0xffffffc800b40947 */ /* 0x000fea000383ffff */
[----:B------:R-:W-:Y:S05]  /*4b70*/  BSYNC.RECONVERGENT B0 ;  /* 0x0000000000007941 */ /* 0x000fea0003800200 */
.L_x_0:
[C---:B------:R-:W-:Y:S01]  /*4b80*/  LOP3.LUT P0, R0, R25.reuse, 0x3, RZ, 0xc0, !PT ;  /* 0x0000000319007812 */ /* 0x040fe2000780c0ff */
[----:B------:R-:W-:Y:S01]  /*4b90*/  BSSY.RECONVERGENT B0, `(.L_x_33) ;  /* 0x0000011000007945 */ /* 0x000fe20003800200 */
[----:B------:R-:W-:-:S11]  /*4ba0*/  ISETP.GE.U32.AND P1, PT, R25, 0x4, PT ;  /* 0x000000041900780c */ /* 0x000fd60003f26070 */
[----:B------:R-:W-:Y:S05]  /*4bb0*/  @!P0 BRA `(.L_x_34) ;  /* 0x0000000000388947 */ /* 0x000fea0003800000 */
[----:B------:R-:W-:Y:S02]  /*4bc0*/  IMAD.MOV R0, RZ, RZ, -R0 ;  /* 0x000000ffff007224 */ /* 0x000fe400078e0a00 */
[----:B0-----:R-:W-:-:S07]  /*4bd0*/  VIADD R7, R25, 0xffffffff ;  /* 0xffffffff19077836 */ /* 0x001fce0000000000 */
.L_x_35:
[----:B------:R-:W-:-:S06]  /*4be0*/  IMAD.WIDE.U32 R2, R7, 0x4, R12 ;  /* 0x0000000407027825 */ /* 0x000fcc00078e000c */
[----:B------:R-:W2:Y:S01]  /*4bf0*/  LDG.E R2, desc[UR6][R2.64] ;  /* 0x0000000602027981 */ /* 0x000ea2000c1e1900 */
[----:B------:R-:W-:Y:S02]  /*4c00*/  VIADD R0, R0, 0x1 ;  /* 0x0000000100007836 */ /* 0x000fe40000000000 */
[----:B------:R-:W-:-:S04]  /*4c10*/  IMAD.MOV.U32 R25, RZ, RZ, R7 ;  /* 0x000000ffff197224 */ /* 0x000fc800078e0007 */
[----:B------:R-:W-:Y:S01]  /*4c20*/  VIADD R7, R25, 0xffffffff ;  /* 0xffffffff19077836 */ /* 0x000fe20000000000 */
[----:B--2---:R-:W-:-:S13]  /*4c30*/  ISETP.NE.AND P0, PT, R2, R27, PT ;  /* 0x0000001b0200720c */ /* 0x004fda0003f05270 */
[----:B------:R-:W0:Y:S01]  /*4c40*/  @P0 LDC.64 R4, c[0x0][0x390] ;  /* 0x0000e400ff040b82 */ /* 0x000e220000000a00 */
[----:B------:R-:W-:Y:S02]  /*4c50*/  @P0 IMAD.MOV.U32 R9, RZ, RZ, 0x1 ;  /* 0x00000001ff090424 */ /* 0x000fe400078e00ff */
[----:B0-----:R-:W-:-:S05]  /*4c60*/  @P0 IMAD.WIDE R4, R2, 0x4, R4 ;  /* 0x0000000402040825 */ /* 0x001fca00078e0204 */
[----:B------:R2:W-:Y:S01]  /*4c70*/  @P0 STG.E desc[UR6][R4.64], R9 ;  /* 0x0000000904000986 */ /* 0x0005e2000c101906 */
[----:B------:R-:W-:-:S13]  /*4c80*/  ISETP.NE.AND P0, PT, R0, RZ, PT ;  /* 0x000000ff0000720c */ /* 0x000fda0003f05270 */
[----:B--2---:R-:W-:Y:S05]  /*4c90*/  @P0 BRA `(.L_x_35) ;  /* 0xfffffffc00d00947 */ /* 0x004fea000383ffff */
.L_x_34:
[----:B------:R-:W-:Y:S05]  /*4ca0*/  BSYNC.RECONVERGENT B0 ;  /* 0x0000000000007941 */ /* 0x000fea0003800200 */
.L_x_33:
[----:B------:R-:W-:Y:S05]  /*4cb0*/  @!P1 EXIT ;  /* 0x000000000000994d */ /* 0x000fea0003800000 */
[----:B------:R-:W2:Y:S01]  /*4cc0*/  LDCU.64 UR4, c[0x0][0x398] ;  /* 0x00007300ff0477ac */ /* 0x000ea20008000a00 */
[----:B0-----:R-:W-:Y:S01]  /*4cd0*/  IADD3 R2, PT, PT, R25, -0x1, RZ ;  /* 0xffffffff19027810 */ /* 0x001fe20007ffe0ff */
[----:B------:R-:W-:-:S04]  /*4ce0*/  IMAD.SHL.U32 R5, R27, 0x200, RZ ;  /* 0x000002001b057824 */ /* 0x000fc800078e00ff */
[----:B------:R-:W-:-:S04]  /*4cf0*/  IMAD.WIDE.U32 R2, R2, 0x4, RZ ;  /* 0x0000000402027825 */ /* 0x000fc800078e00ff */
[----:B------:R-:W-:-:S03]  /*4d00*/  IMAD.WIDE R2, R5, 0x4, R2 ;  /* 0x0000000405027825 */ /* 0x000fc600078e0202 */
[----:B--2---:R-:W-:Y:S01]  /*4d10*/  IADD3 R0, P0, PT, R2, UR4, RZ ;  /* 0x0000000402007c10 */ /* 0x004fe2000ff1e0ff */
[----:B------:R-:W-:-:S03]  /*4d20*/  VIADD R2, R25, 0x4 ;  /* 0x0000000419027836 */ /* 0x000fc60000000000 */
[----:B------:R-:W-:-:S09]  /*4d30*/  IADD3.X R3, PT, PT, R3, UR5, RZ, P0, !PT ;  /* 0x0000000503037c10 */ /* 0x000fd200087fe4ff */
.L_x_36:
[----:B------:R-:W-:Y:S02]  /*4d40*/  IMAD.MOV.U32 R8, RZ, RZ, R0 ;  /* 0x000000ffff087224 */ /* 0x000fe400078e0000 */
[----:B------:R-:W-:-:S05]  /*4d50*/  IMAD.MOV.U32 R9, RZ, RZ, R3 ;  /* 0x000000ffff097224 */ /* 0x000fca00078e0003 */
[----:B------:R-:W2:Y:S01]  /*4d60*/  LDG.E R6, desc[UR6][R8.64] ;  /* 0x0000000608067981 */ /* 0x000ea2000c1e1900 */
[----:B------:R-:W-:Y:S01]  /*4d70*/  VIADD R7, R2, 0xfffffffa ;  /* 0xfffffffa02077836 */ /* 0x000fe20000000000 */
[----:B--2---:R-:W-:-:S13]  /*4d80*/  ISETP.NE.AND P0, PT, R6, R27, PT ;  /* 0x0000001b0600720c */ /* 0x004fda0003f05270 */
[----:B------:R-:W0:Y:S01]  /*4d90*/  @P0 LDC.64 R4, c[0x0][0x390] ;  /* 0x0000e400ff040b82 */ /* 0x000e220000000a00 */
[----:B------:R-:W-:Y:S02]  /*4da0*/  @P0 IMAD.MOV.U32 R17, RZ, RZ, 0x1 ;  /* 0x00000001ff110424 */ /* 0x000fe400078e00ff */
[----:B0-----:R-:W-:-:S04]  /*4db0*/  @P0 IMAD.WIDE R4, R6, 0x4, R4 ;  /* 0x0000000406040825 */ /* 0x001fc800078e0204 */
[----:B------:R-:W-:Y:S01]  /*4dc0*/  IMAD.WIDE.U32 R6, R7, 0x4, R12 ;  /* 0x0000000407067825 */ /* 0x000fe200078e000c */
[----:B------:R0:W-:Y:S05]  /*4dd0*/  @P0 STG.E desc[UR6][R4.64], R17 ;  /* 0x0000001104000986 */ /* 0x0001ea000c101906 */
[----:B------:R-:W2:Y:S01]  /*4de0*/  LDG.E R6, desc[UR6][R6.64] ;  /* 0x0000000606067981 */ /* 0x000ea2000c1e1900 */
[----:B-1----:R-:W-:Y:S02]  /*4df0*/  IADD3 R15, PT, PT, R2, -0x7, RZ ;  /* 0xfffffff9020f7810 */ /* 0x002fe40007ffe0ff */
[----:B--2---:R-:W-:-:S13]  /*4e00*/  ISETP.NE.AND P0, PT, R6, R27, PT ;  /* 0x0000001b0600720c */ /* 0x004fda0003f05270 */
[----:B------:R-:W1:Y:S01]  /*4e10*/  @P0 LDC.64 R10, c[0x0][0x390] ;  /* 0x0000e400ff0a0b82 */ /* 0x000e620000000a00 */
[----:B------:R-:W-:Y:S02]  /*4e20*/  @P0 IMAD.MOV.U32 R19, RZ, RZ, 0x1 ;  /* 0x00000001ff130424 */ /* 0x000fe400078e00ff */
[----:B-1----:R-:W-:-:S04]  /*4e30*/  @P0 IMAD.WIDE R8, R6, 0x4, R10 ;  /* 0x0000000406080825 */ /* 0x002fc800078e020a */
[----:B------:R-:W-:Y:S01]  /*4e40*/  IMAD.WIDE.U32 R10, R15, 0x4, R12 ;  /* 0x000000040f0a7825 */ /* 0x000fe200078e000c */
[----:B------:R1:W-:Y:S05]  /*4e50*/  @P0 STG.E desc[UR6][R8.64], R19 ;  /* 0x0000001308000986 */ /* 0x0003ea000c101906 */
[----:B------:R-:W2:Y:S01]  /*4e60*/  LDG.E R10, desc[UR6][R10.64] ;  /* 0x000000060a0a7981 */ /* 0x000ea2000c1e1900 */
[----:B------:R-:W-:-:S04]  /*4e70*/  VIADD R7, R2, 0xfffffff8 ;  /* 0xfffffff802077836 */ /* 0x000fc80000000000 */
[----:B------:R-:W-:Y:S01]  /*4e80*/  IMAD.WIDE.U32 R6, R7, 0x4, R12 ;  /* 0x0000000407067825 */ /* 0x000fe200078e000c */
[----:B--2---:R-:W-:-:S13]  /*4e90*/  ISETP.NE.AND P0, PT, R10, R27, PT ;  /* 0x0000001b0a00720c */ /* 0x004fda0003f05270 */
[----:B0-----:R-:W0:Y:S01]  /*4ea0*/  @P0 LDC.64 R4, c[0x0][0x390] ;  /* 0x0000e400ff040b82 */ /* 0x001e220000000a00 */
[----:B------:R-:W-:Y:S02]  /*4eb0*/  @P0 IMAD.MOV.U32 R15, RZ, RZ, 0x1 ;  /* 0x00000001ff0f0424 */ /* 0x000fe400078e00ff */
[----:B0-----:R-:W-:-:S05]  /*4ec0*/  @P0 IMAD.WIDE R4, R10, 0x4, R4 ;  /* 0x000000040a040825 */ /* 0x001fca00078e0204 */
[----:B------:R0:W-:Y:S04]  /*4ed0*/  @P0 STG.E desc[UR6][R4.64], R15 ;  /* 0x0000000f04000986 */ /* 0x0001e8000c101906 */
[----:B------:R-:W2:Y:S01]  /*4ee0*/  LDG.E R6, desc[UR6][R6.64] ;  /* 0x0000000606067981 */ /* 0x000ea2000c1e1900 */
[----:B------:R-:W-:Y:S01]  /*4ef0*/  VIADD R2, R2, 0xfffffffc ;  /* 0xfffffffc02027836 */ /* 0x000fe20000000000 */
[----:B------:R-:W-:-:S04]  /*4f00*/  IADD3 R0, P1, PT, R0, -0x10, RZ ;  /* 0xfffffff000007810 */ /* 0x000fc80007f3e0ff */
[----:B------:R-:W-:Y:S02]  /*4f10*/  IADD3.X R3, PT, PT, R3, -0x1, RZ, P1, !PT ;  /* 0xffffffff03037810 */ /* 0x000fe40000ffe4ff */
[----:B--2---:R-:W-:-:S13]  /*4f20*/  ISETP.NE.AND P0, PT, R6, R27, PT ;  /* 0x0000001b0600720c */ /* 0x004fda0003f05270 */
[----:B-1----:R-:W1:Y:S01]  /*4f30*/  @P0 LDC.64 R8, c[0x0][0x390] ;  /* 0x0000e400ff080b82 */ /* 0x002e620000000a00 */
[----:B------:R-:W-:Y:S02]  /*4f40*/  @P0 IMAD.MOV.U32 R11, RZ, RZ, 0x1 ;  /* 0x00000001ff0b0424 */ /* 0x000fe400078e00ff */
[----:B-1----:R-:W-:-:S05]  /*4f50*/  @P0 IMAD.WIDE R8, R6, 0x4, R8 ;  /* 0x0000000406080825 */ /* 0x002fca00078e0208 */
[----:B------:R0:W-:Y:S01]  /*4f60*/  @P0 STG.E desc[UR6][R8.64], R11 ;  /* 0x0000000b08000986 */ /* 0x0001e2000c101906 */
[----:B------:R-:W-:-:S13]  /*4f70*/  ISETP.GT.AND P0, PT, R2, 0x4, PT ;  /* 0x000000040200780c */ /* 0x000fda0003f04270 */
[----:B0-----:R-:W-:Y:S05]  /*4f80*/  @P0 BRA `(.L_x_36) ;  /* 0xfffffffc006c0947 */ /* 0x001fea000383ffff */
[----:B------:R-:W-:Y:S05]  /*4f90*/  EXIT ;  /* 0x000000000000794d */ /* 0x000fea0003800000 */
.L_x_37:
[----:B------:R-:W-:-:S00]  /*4fa0*/  BRA `(.L_x_37) ;  /* 0xfffffffc00fc7947 */ /* 0x000fc0000383ffff */
[----:B------:R-:W-:-:S00]  /*4fb0*/  NOP ;  /* 0x0000000000007918 */ /* 0x000fc00000000000 */
        /* <DEDUP_REMOVED lines=12> */
.L_x_38:


//--------------------- .nv.global.init           --------------------------
	.section	.nv.global.init,"aw",@progbits
	.align	4
.nv.global.init:
	.type		MAX_DEGREE,@object
	.size		MAX_DEGREE,(.L_0 - MAX_DEGREE)
MAX_DEGREE:
        /*0000*/ 	.byte	0x04, 0x00, 0x00, 0x00
.L_0:


//--------------------- .nv.shared.reserved.0     --------------------------
	.section	.nv.shared.reserved.0,"aw",@nobits
	.weak		__nv_reservedSMEM_offset_0_alias
	.size		__nv_reservedSMEM_offset_0_alias, 0, 64
	.other		__nv_reservedSMEM_offset_0_alias,@"STO_CUDA_RESERVED_SHARED STV_DEFAULT"
__nv_reservedSMEM_offset_0_alias:
	.zero		0
	.zero		64


//--------------------- .nv.constant0._Z21betweennessCentralityiiPiS_S_ --------------------------
	.section	.nv.constant0._Z21betweennessCentralityiiPiS_S_,"a",@progbits
	.sectionflags	@""
	.align	4
.nv.constant0._Z21betweennessCentralityiiPiS_S_:
	.zero		928


//--------------------- SYMBOLS --------------------------

	.type		.nv.reservedSmem.offset0,@object
	.size		.nv.reservedSmem.offset0,0x4
